//
// Generated by NVIDIA NVVM Compiler
//
// Compiler Build ID: CL-36424714
// Cuda compilation tools, release 13.0, V13.0.88
// Based on NVVM 20.0.0
//

.version 9.0
.target sm_100
.address_size 64

	// .globl	_Z9matmul_GMPfPKfS1_iii
// _ZZ12matmul_TC_SMPfPK6__halfS2_iiiE2as has been demoted
// _ZZ12matmul_TC_SMPfPK6__halfS2_iiiE2bs has been demoted
// _ZZ9matmul_SMILi32EEvPfPKfS2_iiiE5Atile has been demoted
// _ZZ9matmul_SMILi32EEvPfPKfS2_iiiE5Btile has been demoted
// _ZZ14matmul_SM_MWPTILi32ELi8ELi4EEvPfPKfS2_iiiE5Atile has been demoted
// _ZZ14matmul_SM_MWPTILi32ELi8ELi4EEvPfPKfS2_iiiE5Btile has been demoted

.visible .entry _Z9matmul_GMPfPKfS1_iii(
	.param .u64 .ptr .align 1 _Z9matmul_GMPfPKfS1_iii_param_0,
	.param .u64 .ptr .align 1 _Z9matmul_GMPfPKfS1_iii_param_1,
	.param .u64 .ptr .align 1 _Z9matmul_GMPfPKfS1_iii_param_2,
	.param .u32 _Z9matmul_GMPfPKfS1_iii_param_3,
	.param .u32 _Z9matmul_GMPfPKfS1_iii_param_4,
	.param .u32 _Z9matmul_GMPfPKfS1_iii_param_5
)
{
	.reg .pred 	%p<13>;
	.reg .b32 	%r<41>;
	.reg .b32 	%f<68>;
	.reg .b64 	%rd<53>;

	ld.param.u64 	%rd6, [_Z9matmul_GMPfPKfS1_iii_param_0];
	ld.param.u64 	%rd7, [_Z9matmul_GMPfPKfS1_iii_param_1];
	ld.param.u64 	%rd8, [_Z9matmul_GMPfPKfS1_iii_param_2];
	ld.param.u32 	%r20, [_Z9matmul_GMPfPKfS1_iii_param_3];
	ld.param.u32 	%r18, [_Z9matmul_GMPfPKfS1_iii_param_4];
	ld.param.u32 	%r19, [_Z9matmul_GMPfPKfS1_iii_param_5];
	cvta.to.global.u64 	%rd1, %rd8;
	cvta.to.global.u64 	%rd2, %rd7;
	mov.u32 	%r21, %ctaid.x;
	mov.u32 	%r22, %ntid.x;
	mov.u32 	%r23, %tid.x;
	mad.lo.s32 	%r1, %r21, %r22, %r23;
	mov.u32 	%r24, %ctaid.y;
	mov.u32 	%r25, %ntid.y;
	mov.u32 	%r26, %tid.y;
	mad.lo.s32 	%r2, %r24, %r25, %r26;
	setp.ge.s32 	%p1, %r2, %r20;
	setp.ge.s32 	%p2, %r1, %r19;
	or.pred  	%p3, %p1, %p2;
	@%p3 bra 	$L__BB0_14;
	setp.lt.s32 	%p4, %r18, 1;
	mov.f32 	%f67, 0f00000000;
	@%p4 bra 	$L__BB0_13;
	mul.lo.s32 	%r3, %r18, %r2;
	and.b32  	%r4, %r18, 7;
	setp.lt.u32 	%p5, %r18, 8;
	mov.f32 	%f67, 0f00000000;
	mov.b32 	%r39, 0;
	@%p5 bra 	$L__BB0_5;
	and.b32  	%r39, %r18, 2147483640;
	neg.s32 	%r37, %r39;
	shl.b32 	%r7, %r19, 3;
	mul.wide.u32 	%rd9, %r3, 4;
	add.s64 	%rd10, %rd9, %rd2;
	add.s64 	%rd52, %rd10, 16;
	mov.f32 	%f67, 0f00000000;
	mul.wide.s32 	%rd13, %r19, 4;
	mov.u32 	%r36, %r1;
$L__BB0_4:
	.pragma "nounroll";
	ld.global.nc.f32 	%f17, [%rd52+-16];
	mul.wide.s32 	%rd11, %r36, 4;
	add.s64 	%rd12, %rd1, %rd11;
	ld.global.nc.f32 	%f18, [%rd12];
	fma.rn.f32 	%f19, %f17, %f18, %f67;
	ld.global.nc.f32 	%f20, [%rd52+-12];
	add.s64 	%rd14, %rd12, %rd13;
	ld.global.nc.f32 	%f21, [%rd14];
	fma.rn.f32 	%f22, %f20, %f21, %f19;
	ld.global.nc.f32 	%f23, [%rd52+-8];
	add.s64 	%rd15, %rd14, %rd13;
	ld.global.nc.f32 	%f24, [%rd15];
	fma.rn.f32 	%f25, %f23, %f24, %f22;
	ld.global.nc.f32 	%f26, [%rd52+-4];
	add.s64 	%rd16, %rd15, %rd13;
	ld.global.nc.f32 	%f27, [%rd16];
	fma.rn.f32 	%f28, %f26, %f27, %f25;
	ld.global.nc.f32 	%f29, [%rd52];
	add.s64 	%rd17, %rd16, %rd13;
	ld.global.nc.f32 	%f30, [%rd17];
	fma.rn.f32 	%f31, %f29, %f30, %f28;
	ld.global.nc.f32 	%f32, [%rd52+4];
	add.s64 	%rd18, %rd17, %rd13;
	ld.global.nc.f32 	%f33, [%rd18];
	fma.rn.f32 	%f34, %f32, %f33, %f31;
	ld.global.nc.f32 	%f35, [%rd52+8];
	add.s64 	%rd19, %rd18, %rd13;
	ld.global.nc.f32 	%f36, [%rd19];
	fma.rn.f32 	%f37, %f35, %f36, %f34;
	ld.global.nc.f32 	%f38, [%rd52+12];
	add.s64 	%rd20, %rd19, %rd13;
	ld.global.nc.f32 	%f39, [%rd20];
	fma.rn.f32 	%f67, %f38, %f39, %f37;
	add.s32 	%r37, %r37, 8;
	add.s32 	%r36, %r36, %r7;
	add.s64 	%rd52, %rd52, 32;
	setp.ne.s32 	%p6, %r37, 0;
	@%p6 bra 	$L__BB0_4;
$L__BB0_5:
	setp.eq.s32 	%p7, %r4, 0;
	@%p7 bra 	$L__BB0_13;
	and.b32  	%r13, %r18, 3;
	setp.lt.u32 	%p8, %r4, 4;
	@%p8 bra 	$L__BB0_8;
	add.s32 	%r28, %r39, %r3;
	mul.wide.u32 	%rd21, %r28, 4;
	add.s64 	%rd22, %rd2, %rd21;
	ld.global.nc.f32 	%f41, [%rd22];
	mad.lo.s32 	%r29, %r39, %r19, %r1;
	mul.wide.s32 	%rd23, %r29, 4;
	add.s64 	%rd24, %rd1, %rd23;
	ld.global.nc.f32 	%f42, [%rd24];
	fma.rn.f32 	%f43, %f41, %f42, %f67;
	cvt.u64.u32 	%rd25, %r3;
	cvt.u64.u32 	%rd26, %r39;
	add.s64 	%rd27, %rd26, %rd25;
	shl.b64 	%rd28, %rd27, 2;
	add.s64 	%rd29, %rd2, %rd28;
	ld.global.nc.f32 	%f44, [%rd29+4];
	mul.wide.s32 	%rd30, %r19, 4;
	add.s64 	%rd31, %rd24, %rd30;
	ld.global.nc.f32 	%f45, [%rd31];
	fma.rn.f32 	%f46, %f44, %f45, %f43;
	ld.global.nc.f32 	%f47, [%rd29+8];
	add.s64 	%rd32, %rd31, %rd30;
	ld.global.nc.f32 	%f48, [%rd32];
	fma.rn.f32 	%f49, %f47, %f48, %f46;
	ld.global.nc.f32 	%f50, [%rd29+12];
	add.s64 	%rd33, %rd32, %rd30;
	ld.global.nc.f32 	%f51, [%rd33];
	fma.rn.f32 	%f67, %f50, %f51, %f49;
	add.s32 	%r39, %r39, 4;
$L__BB0_8:
	setp.eq.s32 	%p9, %r13, 0;
	@%p9 bra 	$L__BB0_13;
	setp.eq.s32 	%p10, %r13, 1;
	@%p10 bra 	$L__BB0_11;
	add.s32 	%r30, %r39, %r3;
	mul.wide.u32 	%rd34, %r30, 4;
	add.s64 	%rd35, %rd2, %rd34;
	ld.global.nc.f32 	%f53, [%rd35];
	mad.lo.s32 	%r31, %r39, %r19, %r1;
	mul.wide.s32 	%rd36, %r31, 4;
	add.s64 	%rd37, %rd1, %rd36;
	ld.global.nc.f32 	%f54, [%rd37];
	fma.rn.f32 	%f55, %f53, %f54, %f67;
	cvt.u64.u32 	%rd38, %r3;
	cvt.u64.u32 	%rd39, %r39;
	add.s64 	%rd40, %rd39, %rd38;
	shl.b64 	%rd41, %rd40, 2;
	add.s64 	%rd42, %rd2, %rd41;
	ld.global.nc.f32 	%f56, [%rd42+4];
	mul.wide.s32 	%rd43, %r19, 4;
	add.s64 	%rd44, %rd37, %rd43;
	ld.global.nc.f32 	%f57, [%rd44];
	fma.rn.f32 	%f67, %f56, %f57, %f55;
	add.s32 	%r39, %r39, 2;
$L__BB0_11:
	and.b32  	%r32, %r18, 1;
	setp.eq.b32 	%p11, %r32, 1;
	not.pred 	%p12, %p11;
	@%p12 bra 	$L__BB0_13;
	add.s32 	%r33, %r39, %r3;
	mul.wide.u32 	%rd45, %r33, 4;
	add.s64 	%rd46, %rd2, %rd45;
	ld.global.nc.f32 	%f58, [%rd46];
	mad.lo.s32 	%r34, %r39, %r19, %r1;
	mul.wide.s32 	%rd47, %r34, 4;
	add.s64 	%rd48, %rd1, %rd47;
	ld.global.nc.f32 	%f59, [%rd48];
	fma.rn.f32 	%f67, %f58, %f59, %f67;
$L__BB0_13:
	mad.lo.s32 	%r35, %r19, %r2, %r1;
	cvta.to.global.u64 	%rd49, %rd6;
	mul.wide.s32 	%rd50, %r35, 4;
	add.s64 	%rd51, %rd49, %rd50;
	st.global.f32 	[%rd51], %f67;
$L__BB0_14:
	ret;

}
	// .globl	_Z12matmul_TC_GMPfPK6__halfS2_iii
.visible .entry _Z12matmul_TC_GMPfPK6__halfS2_iii(
	.param .u64 .ptr .align 1 _Z12matmul_TC_GMPfPK6__halfS2_iii_param_0,
	.param .u64 .ptr .align 1 _Z12matmul_TC_GMPfPK6__halfS2_iii_param_1,
	.param .u64 .ptr .align 1 _Z12matmul_TC_GMPfPK6__halfS2_iii_param_2,
	.param .u32 _Z12matmul_TC_GMPfPK6__halfS2_iii_param_3,
	.param .u32 _Z12matmul_TC_GMPfPK6__halfS2_iii_param_4,
	.param .u32 _Z12matmul_TC_GMPfPK6__halfS2_iii_param_5
)
{
	.reg .pred 	%p<6>;
	.reg .b32 	%r<145>;
	.reg .b32 	%f<125>;
	.reg .b64 	%rd<33>;

	ld.param.u32 	%r30, [_Z12matmul_TC_GMPfPK6__halfS2_iii_param_4];
	ld.param.u32 	%r31, [_Z12matmul_TC_GMPfPK6__halfS2_iii_param_5];
	mov.u32 	%r32, %ntid.x;
	mov.u32 	%r33, %ctaid.x;
	mov.u32 	%r34, %tid.x;
	mad.lo.s32 	%r35, %r32, %r33, %r34;
	shr.u32 	%r36, %r35, 5;
	shr.s32 	%r37, %r31, 31;
	shr.u32 	%r38, %r37, 28;
	add.s32 	%r39, %r31, %r38;
	shr.s32 	%r40, %r39, 4;
	div.s32 	%r2, %r36, %r40;
	mul.lo.s32 	%r41, %r2, %r40;
	sub.s32 	%r1, %r36, %r41;
	mul.lo.s32 	%r42, %r30, %r2;
	shl.b32 	%r141, %r42, 4;
	shl.b32 	%r140, %r1, 4;
	shr.s32 	%r43, %r30, 31;
	shr.u32 	%r44, %r43, 28;
	add.s32 	%r45, %r30, %r44;
	shr.s32 	%r5, %r45, 4;
	setp.lt.s32 	%p1, %r30, 16;
	mov.f32 	%f117, 0f00000000;
	mov.f32 	%f118, %f117;
	mov.f32 	%f119, %f117;
	mov.f32 	%f120, %f117;
	mov.f32 	%f121, %f117;
	mov.f32 	%f122, %f117;
	mov.f32 	%f123, %f117;
	mov.f32 	%f124, %f117;
	@%p1 bra 	$L__BB1_7;
	shl.b32 	%r6, %r31, 4;
	add.s32 	%r46, %r5, -1;
	and.b32  	%r7, %r5, 3;
	setp.lt.u32 	%p2, %r46, 3;
	mov.f32 	%f117, 0f00000000;
	@%p2 bra 	$L__BB1_4;
	mad.lo.s32 	%r137, %r31, 48, %r140;
	shl.b32 	%r47, %r31, 5;
	add.s32 	%r136, %r47, %r140;
	and.b32  	%r48, %r5, 134217724;
	neg.s32 	%r135, %r48;
	mov.f32 	%f117, 0f00000000;
	mul.wide.s32 	%rd11, %r6, 2;
	mov.f32 	%f118, %f117;
	mov.f32 	%f119, %f117;
	mov.f32 	%f120, %f117;
	mov.f32 	%f121, %f117;
	mov.f32 	%f122, %f117;
	mov.f32 	%f123, %f117;
	mov.f32 	%f124, %f117;
$L__BB1_3:
	ld.param.u64 	%rd31, [_Z12matmul_TC_GMPfPK6__halfS2_iii_param_2];
	ld.param.u64 	%rd29, [_Z12matmul_TC_GMPfPK6__halfS2_iii_param_1];
	mul.wide.s32 	%rd4, %r141, 2;
	cvta.to.global.u64 	%rd5, %rd29;
	add.s64 	%rd6, %rd5, %rd4;
	wmma.load.a.sync.aligned.row.m16n16k16.global.f16 	{%r49, %r50, %r51, %r52, %r53, %r54, %r55, %r56}, [%rd6], %r30;
	cvta.to.global.u64 	%rd7, %rd31;
	mul.wide.s32 	%rd8, %r140, 2;
	add.s64 	%rd9, %rd7, %rd8;
	wmma.load.b.sync.aligned.row.m16n16k16.global.f16 	{%r57, %r58, %r59, %r60, %r61, %r62, %r63, %r64}, [%rd9], %r31;
	wmma.mma.sync.aligned.row.row.m16n16k16.f32.f32 {%f61, %f62, %f63, %f64, %f65, %f66, %f67, %f68}, {%r49, %r50, %r51, %r52, %r53, %r54, %r55, %r56}, {%r57, %r58, %r59, %r60, %r61, %r62, %r63, %r64}, {%f124, %f123, %f122, %f121, %f120, %f119, %f118, %f117};
	add.s32 	%r65, %r140, %r6;
	add.s64 	%rd10, %rd6, 32;
	wmma.load.a.sync.aligned.row.m16n16k16.global.f16 	{%r66, %r67, %r68, %r69, %r70, %r71, %r72, %r73}, [%rd10], %r30;
	add.s64 	%rd12, %rd9, %rd11;
	wmma.load.b.sync.aligned.row.m16n16k16.global.f16 	{%r74, %r75, %r76, %r77, %r78, %r79, %r80, %r81}, [%rd12], %r31;
	wmma.mma.sync.aligned.row.row.m16n16k16.f32.f32 {%f69, %f70, %f71, %f72, %f73, %f74, %f75, %f76}, {%r66, %r67, %r68, %r69, %r70, %r71, %r72, %r73}, {%r74, %r75, %r76, %r77, %r78, %r79, %r80, %r81}, {%f61, %f62, %f63, %f64, %f65, %f66, %f67, %f68};
	add.s32 	%r82, %r65, %r6;
	add.s64 	%rd13, %rd6, 64;
	wmma.load.a.sync.aligned.row.m16n16k16.global.f16 	{%r83, %r84, %r85, %r86, %r87, %r88, %r89, %r90}, [%rd13], %r30;
	mul.wide.s32 	%rd14, %r136, 2;
	add.s64 	%rd15, %rd7, %rd14;
	wmma.load.b.sync.aligned.row.m16n16k16.global.f16 	{%r91, %r92, %r93, %r94, %r95, %r96, %r97, %r98}, [%rd15], %r31;
	wmma.mma.sync.aligned.row.row.m16n16k16.f32.f32 {%f77, %f78, %f79, %f80, %f81, %f82, %f83, %f84}, {%r83, %r84, %r85, %r86, %r87, %r88, %r89, %r90}, {%r91, %r92, %r93, %r94, %r95, %r96, %r97, %r98}, {%f69, %f70, %f71, %f72, %f73, %f74, %f75, %f76};
	add.s32 	%r99, %r82, %r6;
	add.s64 	%rd16, %rd6, 96;
	wmma.load.a.sync.aligned.row.m16n16k16.global.f16 	{%r100, %r101, %r102, %r103, %r104, %r105, %r106, %r107}, [%rd16], %r30;
	mul.wide.s32 	%rd17, %r137, 2;
	add.s64 	%rd18, %rd7, %rd17;
	wmma.load.b.sync.aligned.row.m16n16k16.global.f16 	{%r108, %r109, %r110, %r111, %r112, %r113, %r114, %r115}, [%rd18], %r31;
	wmma.mma.sync.aligned.row.row.m16n16k16.f32.f32 {%f124, %f123, %f122, %f121, %f120, %f119, %f118, %f117}, {%r100, %r101, %r102, %r103, %r104, %r105, %r106, %r107}, {%r108, %r109, %r110, %r111, %r112, %r113, %r114, %r115}, {%f77, %f78, %f79, %f80, %f81, %f82, %f83, %f84};
	add.s32 	%r141, %r141, 64;
	add.s32 	%r140, %r99, %r6;
	shl.b32 	%r116, %r31, 6;
	add.s32 	%r137, %r137, %r116;
	add.s32 	%r136, %r136, %r116;
	add.s32 	%r135, %r135, 4;
	setp.ne.s32 	%p3, %r135, 0;
	@%p3 bra 	$L__BB1_3;
$L__BB1_4:
	setp.eq.s32 	%p4, %r7, 0;
	@%p4 bra 	$L__BB1_7;
	neg.s32 	%r142, %r7;
$L__BB1_6:
	.pragma "nounroll";
	ld.param.u64 	%rd32, [_Z12matmul_TC_GMPfPK6__halfS2_iii_param_2];
	ld.param.u64 	%rd30, [_Z12matmul_TC_GMPfPK6__halfS2_iii_param_1];
	mul.wide.s32 	%rd19, %r140, 2;
	cvta.to.global.u64 	%rd20, %rd32;
	add.s64 	%rd21, %rd20, %rd19;
	mul.wide.s32 	%rd22, %r141, 2;
	cvta.to.global.u64 	%rd23, %rd30;
	add.s64 	%rd24, %rd23, %rd22;
	wmma.load.a.sync.aligned.row.m16n16k16.global.f16 	{%r117, %r118, %r119, %r120, %r121, %r122, %r123, %r124}, [%rd24], %r30;
	wmma.load.b.sync.aligned.row.m16n16k16.global.f16 	{%r125, %r126, %r127, %r128, %r129, %r130, %r131, %r132}, [%rd21], %r31;
	wmma.mma.sync.aligned.row.row.m16n16k16.f32.f32 {%f124, %f123, %f122, %f121, %f120, %f119, %f118, %f117}, {%r117, %r118, %r119, %r120, %r121, %r122, %r123, %r124}, {%r125, %r126, %r127, %r128, %r129, %r130, %r131, %r132}, {%f124, %f123, %f122, %f121, %f120, %f119, %f118, %f117};
	add.s32 	%r141, %r141, 16;
	add.s32 	%r140, %r140, %r6;
	add.s32 	%r142, %r142, 1;
	setp.ne.s32 	%p5, %r142, 0;
	@%p5 bra 	$L__BB1_6;
$L__BB1_7:
	ld.param.u64 	%rd28, [_Z12matmul_TC_GMPfPK6__halfS2_iii_param_0];
	cvta.to.global.u64 	%rd25, %rd28;
	mad.lo.s32 	%r133, %r2, %r31, %r1;
	shl.b32 	%r134, %r133, 4;
	mul.wide.s32 	%rd26, %r134, 4;
	add.s64 	%rd27, %rd25, %rd26;
	wmma.store.d.sync.aligned.row.m16n16k16.global.f32 	[%rd27], {%f124, %f123, %f122, %f121, %f120, %f119, %f118, %f117}, %r31;
	ret;

}
	// .globl	_Z12matmul_TC_SMPfPK6__halfS2_iii
.visible .entry _Z12matmul_TC_SMPfPK6__halfS2_iii(
	.param .u64 .ptr .align 1 _Z12matmul_TC_SMPfPK6__halfS2_iii_param_0,
	.param .u64 .ptr .align 1 _Z12matmul_TC_SMPfPK6__halfS2_iii_param_1,
	.param .u64 .ptr .align 1 _Z12matmul_TC_SMPfPK6__halfS2_iii_param_2,
	.param .u32 _Z12matmul_TC_SMPfPK6__halfS2_iii_param_3,
	.param .u32 _Z12matmul_TC_SMPfPK6__halfS2_iii_param_4,
	.param .u32 _Z12matmul_TC_SMPfPK6__halfS2_iii_param_5
)
{
	.reg .pred 	%p<8>;
	.reg .b16 	%rs<28>;
	.reg .b32 	%r<202>;
	.reg .b32 	%f<93>;
	.reg .b64 	%rd<68>;
	// demoted variable
	.shared .align 2 .b8 _ZZ12matmul_TC_SMPfPK6__halfS2_iiiE2as[512];
	// demoted variable
	.shared .align 2 .b8 _ZZ12matmul_TC_SMPfPK6__halfS2_iiiE2bs[4096];
	ld.param.u32 	%r74, [_Z12matmul_TC_SMPfPK6__halfS2_iii_param_4];
	ld.param.u32 	%r75, [_Z12matmul_TC_SMPfPK6__halfS2_iii_param_5];
	mov.u32 	%r76, %ntid.x;
	setp.ne.s32 	%p1, %r76, 256;
	@%p1 bra 	$L__BB2_8;
	mov.u32 	%r77, %ctaid.x;
	shl.b32 	%r78, %r77, 8;
	mov.u32 	%r1, %tid.x;
	add.s32 	%r79, %r78, %r1;
	shr.u32 	%r80, %r79, 5;
	shr.s32 	%r81, %r75, 31;
	shr.u32 	%r82, %r81, 28;
	add.s32 	%r83, %r75, %r82;
	shr.s32 	%r84, %r83, 4;
	div.s32 	%r3, %r80, %r84;
	mul.lo.s32 	%r85, %r3, %r84;
	sub.s32 	%r2, %r80, %r85;
	mul.lo.s32 	%r86, %r74, %r3;
	shl.b32 	%r201, %r86, 4;
	shl.b32 	%r200, %r2, 4;
	and.b32  	%r6, %r1, 15;
	shr.s32 	%r87, %r74, 31;
	shr.u32 	%r88, %r87, 28;
	add.s32 	%r89, %r74, %r88;
	shr.s32 	%r7, %r89, 4;
	setp.lt.s32 	%p2, %r74, 16;
	mov.f32 	%f76, 0f00000000;
	mov.f32 	%f75, %f76;
	mov.f32 	%f74, %f76;
	mov.f32 	%f73, %f76;
	mov.f32 	%f72, %f76;
	mov.f32 	%f71, %f76;
	mov.f32 	%f70, %f76;
	mov.f32 	%f69, %f76;
	@%p2 bra 	$L__BB2_7;
	shr.u32 	%r8, %r1, 4;
	and.b32  	%r90, %r1, 1008;
	or.b32  	%r91, %r90, %r6;
	shl.b32 	%r92, %r91, 1;
	mov.u32 	%r93, _ZZ12matmul_TC_SMPfPK6__halfS2_iiiE2as;
	add.s32 	%r9, %r93, %r92;
	shl.b32 	%r94, %r1, 4;
	and.b32  	%r95, %r94, 15872;
	mov.u32 	%r96, _ZZ12matmul_TC_SMPfPK6__halfS2_iiiE2bs;
	add.s32 	%r10, %r96, %r95;
	shl.b32 	%r11, %r75, 4;
	shl.b32 	%r97, %r1, 1;
	and.b32  	%r98, %r97, 62;
	add.s32 	%r12, %r10, %r98;
	and.b32  	%r99, %r8, 1;
	setp.eq.b32 	%p3, %r99, 1;
	selp.b32 	%r13, %r75, 0, %p3;
	and.b32  	%r100, %r74, 2147483632;
	setp.eq.s32 	%p4, %r100, 16;
	mov.f32 	%f76, 0f00000000;
	@%p4 bra 	$L__BB2_5;
	shl.b32 	%r101, %r75, 1;
	shl.b32 	%r102, %r75, 2;
	shl.b32 	%r103, %r75, 3;
	add.s32 	%r104, %r13, %r200;
	add.s32 	%r182, %r104, %r6;
	mad.lo.s32 	%r197, %r75, 30, %r182;
	mad.lo.s32 	%r196, %r75, 28, %r182;
	mad.lo.s32 	%r195, %r75, 26, %r182;
	mad.lo.s32 	%r194, %r75, 24, %r182;
	mad.lo.s32 	%r193, %r75, 22, %r182;
	mad.lo.s32 	%r192, %r75, 20, %r182;
	mad.lo.s32 	%r191, %r75, 18, %r182;
	add.s32 	%r190, %r182, %r11;
	mad.lo.s32 	%r189, %r75, 14, %r182;
	mad.lo.s32 	%r188, %r75, 12, %r182;
	mad.lo.s32 	%r187, %r75, 10, %r182;
	add.s32 	%r186, %r182, %r103;
	mad.lo.s32 	%r185, %r75, 6, %r182;
	add.s32 	%r184, %r182, %r102;
	add.s32 	%r183, %r182, %r101;
	shl.b32 	%r105, %r3, 4;
	add.s32 	%r106, %r8, %r105;
	mad.lo.s32 	%r181, %r74, %r106, %r6;
	and.b32  	%r107, %r7, 134217726;
	neg.s32 	%r180, %r107;
	mov.f32 	%f76, 0f00000000;
	mov.f32 	%f75, %f76;
	mov.f32 	%f74, %f76;
	mov.f32 	%f73, %f76;
	mov.f32 	%f72, %f76;
	mov.f32 	%f71, %f76;
	mov.f32 	%f70, %f76;
	mov.f32 	%f69, %f76;
$L__BB2_4:
	ld.param.u64 	%rd66, [_Z12matmul_TC_SMPfPK6__halfS2_iii_param_2];
	ld.param.u64 	%rd64, [_Z12matmul_TC_SMPfPK6__halfS2_iii_param_1];
	mul.wide.s32 	%rd4, %r181, 2;
	cvta.to.global.u64 	%rd5, %rd64;
	add.s64 	%rd6, %rd5, %rd4;
	ld.global.nc.u16 	%rs1, [%rd6];
	st.shared.u16 	[%r9], %rs1;
	bar.sync 	0;
	cvta.to.global.u64 	%rd7, %rd66;
	mul.wide.s32 	%rd8, %r182, 2;
	add.s64 	%rd9, %rd7, %rd8;
	ld.global.nc.u16 	%rs2, [%rd9];
	st.shared.u16 	[%r12], %rs2;
	mul.wide.s32 	%rd10, %r183, 2;
	add.s64 	%rd11, %rd7, %rd10;
	ld.global.nc.u16 	%rs3, [%rd11];
	st.shared.u16 	[%r12+64], %rs3;
	mul.wide.s32 	%rd12, %r184, 2;
	add.s64 	%rd13, %rd7, %rd12;
	ld.global.nc.u16 	%rs4, [%rd13];
	st.shared.u16 	[%r12+128], %rs4;
	mul.wide.s32 	%rd14, %r185, 2;
	add.s64 	%rd15, %rd7, %rd14;
	ld.global.nc.u16 	%rs5, [%rd15];
	st.shared.u16 	[%r12+192], %rs5;
	mul.wide.s32 	%rd16, %r186, 2;
	add.s64 	%rd17, %rd7, %rd16;
	ld.global.nc.u16 	%rs6, [%rd17];
	st.shared.u16 	[%r12+256], %rs6;
	mul.wide.s32 	%rd18, %r187, 2;
	add.s64 	%rd19, %rd7, %rd18;
	ld.global.nc.u16 	%rs7, [%rd19];
	st.shared.u16 	[%r12+320], %rs7;
	mul.wide.s32 	%rd20, %r188, 2;
	add.s64 	%rd21, %rd7, %rd20;
	ld.global.nc.u16 	%rs8, [%rd21];
	st.shared.u16 	[%r12+384], %rs8;
	mul.wide.s32 	%rd22, %r189, 2;
	add.s64 	%rd23, %rd7, %rd22;
	ld.global.nc.u16 	%rs9, [%rd23];
	st.shared.u16 	[%r12+448], %rs9;
	mov.u32 	%r108, _ZZ12matmul_TC_SMPfPK6__halfS2_iiiE2as;
	mov.b32 	%r109, 16;
	wmma.load.a.sync.aligned.row.m16n16k16.shared.f16 	{%r110, %r111, %r112, %r113, %r114, %r115, %r116, %r117}, [%r108], %r109;
	wmma.load.b.sync.aligned.row.m16n16k16.shared.f16 	{%r118, %r119, %r120, %r121, %r122, %r123, %r124, %r125}, [%r10], %r109;
	wmma.mma.sync.aligned.row.row.m16n16k16.f32.f32 {%f53, %f54, %f55, %f56, %f57, %f58, %f59, %f60}, {%r110, %r111, %r112, %r113, %r114, %r115, %r116, %r117}, {%r118, %r119, %r120, %r121, %r122, %r123, %r124, %r125}, {%f69, %f70, %f71, %f72, %f73, %f74, %f75, %f76};
	bar.sync 	0;
	shl.b32 	%r126, %r75, 4;
	add.s32 	%r127, %r200, %r126;
	ld.global.nc.u16 	%rs10, [%rd6+32];
	st.shared.u16 	[%r9], %rs10;
	bar.sync 	0;
	mul.wide.s32 	%rd24, %r190, 2;
	add.s64 	%rd25, %rd7, %rd24;
	ld.global.nc.u16 	%rs11, [%rd25];
	st.shared.u16 	[%r12], %rs11;
	mul.wide.s32 	%rd26, %r191, 2;
	add.s64 	%rd27, %rd7, %rd26;
	ld.global.nc.u16 	%rs12, [%rd27];
	st.shared.u16 	[%r12+64], %rs12;
	mul.wide.s32 	%rd28, %r192, 2;
	add.s64 	%rd29, %rd7, %rd28;
	ld.global.nc.u16 	%rs13, [%rd29];
	st.shared.u16 	[%r12+128], %rs13;
	mul.wide.s32 	%rd30, %r193, 2;
	add.s64 	%rd31, %rd7, %rd30;
	ld.global.nc.u16 	%rs14, [%rd31];
	st.shared.u16 	[%r12+192], %rs14;
	mul.wide.s32 	%rd32, %r194, 2;
	add.s64 	%rd33, %rd7, %rd32;
	ld.global.nc.u16 	%rs15, [%rd33];
	st.shared.u16 	[%r12+256], %rs15;
	mul.wide.s32 	%rd34, %r195, 2;
	add.s64 	%rd35, %rd7, %rd34;
	ld.global.nc.u16 	%rs16, [%rd35];
	st.shared.u16 	[%r12+320], %rs16;
	mul.wide.s32 	%rd36, %r196, 2;
	add.s64 	%rd37, %rd7, %rd36;
	ld.global.nc.u16 	%rs17, [%rd37];
	st.shared.u16 	[%r12+384], %rs17;
	mul.wide.s32 	%rd38, %r197, 2;
	add.s64 	%rd39, %rd7, %rd38;
	ld.global.nc.u16 	%rs18, [%rd39];
	st.shared.u16 	[%r12+448], %rs18;
	wmma.load.a.sync.aligned.row.m16n16k16.shared.f16 	{%r128, %r129, %r130, %r131, %r132, %r133, %r134, %r135}, [%r108], %r109;
	wmma.load.b.sync.aligned.row.m16n16k16.shared.f16 	{%r136, %r137, %r138, %r139, %r140, %r141, %r142, %r143}, [%r10], %r109;
	wmma.mma.sync.aligned.row.row.m16n16k16.f32.f32 {%f69, %f70, %f71, %f72, %f73, %f74, %f75, %f76}, {%r128, %r129, %r130, %r131, %r132, %r133, %r134, %r135}, {%r136, %r137, %r138, %r139, %r140, %r141, %r142, %r143}, {%f53, %f54, %f55, %f56, %f57, %f58, %f59, %f60};
	bar.sync 	0;
	add.s32 	%r201, %r201, 32;
	add.s32 	%r200, %r127, %r126;
	shl.b32 	%r144, %r75, 5;
	add.s32 	%r197, %r197, %r144;
	add.s32 	%r196, %r196, %r144;
	add.s32 	%r195, %r195, %r144;
	add.s32 	%r194, %r194, %r144;
	add.s32 	%r193, %r193, %r144;
	add.s32 	%r192, %r192, %r144;
	add.s32 	%r191, %r191, %r144;
	add.s32 	%r190, %r190, %r144;
	add.s32 	%r189, %r189, %r144;
	add.s32 	%r188, %r188, %r144;
	add.s32 	%r187, %r187, %r144;
	add.s32 	%r186, %r186, %r144;
	add.s32 	%r185, %r185, %r144;
	add.s32 	%r184, %r184, %r144;
	add.s32 	%r183, %r183, %r144;
	add.s32 	%r182, %r182, %r144;
	add.s32 	%r181, %r181, 32;
	add.s32 	%r180, %r180, 2;
	setp.ne.s32 	%p5, %r180, 0;
	@%p5 bra 	$L__BB2_4;
$L__BB2_5:
	and.b32  	%r145, %r7, 1;
	setp.eq.b32 	%p6, %r145, 1;
	not.pred 	%p7, %p6;
	@%p7 bra 	$L__BB2_7;
	ld.param.u64 	%rd67, [_Z12matmul_TC_SMPfPK6__halfS2_iii_param_2];
	ld.param.u64 	%rd65, [_Z12matmul_TC_SMPfPK6__halfS2_iii_param_1];
	mad.lo.s32 	%r146, %r74, %r8, %r6;
	add.s32 	%r147, %r146, %r201;
	cvta.to.global.u64 	%rd40, %rd65;
	mul.wide.s32 	%rd41, %r147, 2;
	add.s64 	%rd42, %rd40, %rd41;
	ld.global.nc.u16 	%rs19, [%rd42];
	st.shared.u16 	[%r9], %rs19;
	bar.sync 	0;
	add.s32 	%r148, %r200, %r6;
	add.s32 	%r149, %r148, %r13;
	cvta.to.global.u64 	%rd43, %rd67;
	mul.wide.s32 	%rd44, %r149, 2;
	add.s64 	%rd45, %rd43, %rd44;
	ld.global.nc.u16 	%rs20, [%rd45];
	st.shared.u16 	[%r12], %rs20;
	shl.b32 	%r150, %r75, 1;
	add.s32 	%r151, %r149, %r150;
	mul.wide.s32 	%rd46, %r151, 2;
	add.s64 	%rd47, %rd43, %rd46;
	ld.global.nc.u16 	%rs21, [%rd47];
	st.shared.u16 	[%r12+64], %rs21;
	shl.b32 	%r152, %r75, 2;
	add.s32 	%r153, %r149, %r152;
	mul.wide.s32 	%rd48, %r153, 2;
	add.s64 	%rd49, %rd43, %rd48;
	ld.global.nc.u16 	%rs22, [%rd49];
	st.shared.u16 	[%r12+128], %rs22;
	add.s32 	%r154, %r153, %r150;
	mul.wide.s32 	%rd50, %r154, 2;
	add.s64 	%rd51, %rd43, %rd50;
	ld.global.nc.u16 	%rs23, [%rd51];
	st.shared.u16 	[%r12+192], %rs23;
	shl.b32 	%r155, %r75, 3;
	add.s32 	%r156, %r149, %r155;
	mul.wide.s32 	%rd52, %r156, 2;
	add.s64 	%rd53, %rd43, %rd52;
	ld.global.nc.u16 	%rs24, [%rd53];
	st.shared.u16 	[%r12+256], %rs24;
	add.s32 	%r157, %r156, %r150;
	mul.wide.s32 	%rd54, %r157, 2;
	add.s64 	%rd55, %rd43, %rd54;
	ld.global.nc.u16 	%rs25, [%rd55];
	st.shared.u16 	[%r12+320], %rs25;
	add.s32 	%r158, %r156, %r152;
	mul.wide.s32 	%rd56, %r158, 2;
	add.s64 	%rd57, %rd43, %rd56;
	ld.global.nc.u16 	%rs26, [%rd57];
	st.shared.u16 	[%r12+384], %rs26;
	add.s32 	%r159, %r158, %r150;
	mul.wide.s32 	%rd58, %r159, 2;
	add.s64 	%rd59, %rd43, %rd58;
	ld.global.nc.u16 	%rs27, [%rd59];
	st.shared.u16 	[%r12+448], %rs27;
	mov.u32 	%r160, _ZZ12matmul_TC_SMPfPK6__halfS2_iiiE2as;
	mov.b32 	%r161, 16;
	wmma.load.a.sync.aligned.row.m16n16k16.shared.f16 	{%r162, %r163, %r164, %r165, %r166, %r167, %r168, %r169}, [%r160], %r161;
	wmma.load.b.sync.aligned.row.m16n16k16.shared.f16 	{%r170, %r171, %r172, %r173, %r174, %r175, %r176, %r177}, [%r10], %r161;
	wmma.mma.sync.aligned.row.row.m16n16k16.f32.f32 {%f69, %f70, %f71, %f72, %f73, %f74, %f75, %f76}, {%r162, %r163, %r164, %r165, %r166, %r167, %r168, %r169}, {%r170, %r171, %r172, %r173, %r174, %r175, %r176, %r177}, {%f69, %f70, %f71, %f72, %f73, %f74, %f75, %f76};
	bar.sync 	0;
$L__BB2_7:
	ld.param.u64 	%rd63, [_Z12matmul_TC_SMPfPK6__halfS2_iii_param_0];
	mad.lo.s32 	%r178, %r3, %r75, %r2;
	shl.b32 	%r179, %r178, 4;
	cvta.to.global.u64 	%rd60, %rd63;
	mul.wide.s32 	%rd61, %r179, 4;
	add.s64 	%rd62, %rd60, %rd61;
	wmma.store.d.sync.aligned.row.m16n16k16.global.f32 	[%rd62], {%f69, %f70, %f71, %f72, %f73, %f74, %f75, %f76}, %r75;
$L__BB2_8:
	ret;

}
	// .globl	_Z9matmul_SMILi32EEvPfPKfS2_iii
.visible .entry _Z9matmul_SMILi32EEvPfPKfS2_iii(
	.param .u64 .ptr .align 1 _Z9matmul_SMILi32EEvPfPKfS2_iii_param_0,
	.param .u64 .ptr .align 1 _Z9matmul_SMILi32EEvPfPKfS2_iii_param_1,
	.param .u64 .ptr .align 1 _Z9matmul_SMILi32EEvPfPKfS2_iii_param_2,
	.param .u32 _Z9matmul_SMILi32EEvPfPKfS2_iii_param_3,
	.param .u32 _Z9matmul_SMILi32EEvPfPKfS2_iii_param_4,
	.param .u32 _Z9matmul_SMILi32EEvPfPKfS2_iii_param_5
)
{
	.reg .pred 	%p<3>;
	.reg .b32 	%r<34>;
	.reg .b32 	%f<105>;
	.reg .b64 	%rd<16>;
	// demoted variable
	.shared .align 4 .b8 _ZZ9matmul_SMILi32EEvPfPKfS2_iiiE5Atile[4096];
	// demoted variable
	.shared .align 4 .b8 _ZZ9matmul_SMILi32EEvPfPKfS2_iiiE5Btile[4096];
	ld.param.u64 	%rd5, [_Z9matmul_SMILi32EEvPfPKfS2_iii_param_0];
	ld.param.u64 	%rd6, [_Z9matmul_SMILi32EEvPfPKfS2_iii_param_1];
	ld.param.u64 	%rd7, [_Z9matmul_SMILi32EEvPfPKfS2_iii_param_2];
	ld.param.u32 	%r16, [_Z9matmul_SMILi32EEvPfPKfS2_iii_param_4];
	ld.param.u32 	%r17, [_Z9matmul_SMILi32EEvPfPKfS2_iii_param_5];
	mov.u32 	%r1, %tid.x;
	mov.u32 	%r2, %tid.y;
	mov.u32 	%r18, %ntid.x;
	mov.u32 	%r19, %ctaid.x;
	mov.u32 	%r20, %ntid.y;
	mov.u32 	%r21, %ctaid.y;
	mad.lo.s32 	%r3, %r20, %r21, %r2;
	mad.lo.s32 	%r4, %r18, %r19, %r1;
	setp.lt.s32 	%p1, %r16, 32;
	mov.f32 	%f104, 0f00000000;
	@%p1 bra 	$L__BB3_3;
	shl.b32 	%r22, %r2, 7;
	mov.u32 	%r23, _ZZ9matmul_SMILi32EEvPfPKfS2_iiiE5Atile;
	add.s32 	%r5, %r23, %r22;
	shl.b32 	%r24, %r1, 2;
	add.s32 	%r6, %r5, %r24;
	mov.u32 	%r25, _ZZ9matmul_SMILi32EEvPfPKfS2_iiiE5Btile;
	add.s32 	%r8, %r25, %r24;
	add.s32 	%r7, %r8, %r22;
	shr.s32 	%r26, %r16, 31;
	shr.u32 	%r27, %r26, 27;
	add.s32 	%r28, %r16, %r27;
	shr.s32 	%r29, %r28, 5;
	neg.s32 	%r33, %r29;
	mad.lo.s32 	%r32, %r2, %r17, %r4;
	shl.b32 	%r11, %r17, 5;
	mad.lo.s32 	%r30, %r16, %r3, %r1;
	mul.wide.u32 	%rd8, %r30, 4;
	cvta.to.global.u64 	%rd9, %rd6;
	add.s64 	%rd15, %rd9, %rd8;
	cvta.to.global.u64 	%rd2, %rd7;
	mov.f32 	%f104, 0f00000000;
$L__BB3_2:
	ld.global.nc.f32 	%f6, [%rd15];
	st.shared.f32 	[%r6], %f6;
	mul.wide.s32 	%rd10, %r32, 4;
	add.s64 	%rd11, %rd2, %rd10;
	ld.global.nc.f32 	%f7, [%rd11];
	st.shared.f32 	[%r7], %f7;
	bar.sync 	0;
	ld.shared.f32 	%f8, [%r5];
	ld.shared.f32 	%f9, [%r8];
	fma.rn.f32 	%f10, %f8, %f9, %f104;
	ld.shared.f32 	%f11, [%r5+4];
	ld.shared.f32 	%f12, [%r8+128];
	fma.rn.f32 	%f13, %f11, %f12, %f10;
	ld.shared.f32 	%f14, [%r5+8];
	ld.shared.f32 	%f15, [%r8+256];
	fma.rn.f32 	%f16, %f14, %f15, %f13;
	ld.shared.f32 	%f17, [%r5+12];
	ld.shared.f32 	%f18, [%r8+384];
	fma.rn.f32 	%f19, %f17, %f18, %f16;
	ld.shared.f32 	%f20, [%r5+16];
	ld.shared.f32 	%f21, [%r8+512];
	fma.rn.f32 	%f22, %f20, %f21, %f19;
	ld.shared.f32 	%f23, [%r5+20];
	ld.shared.f32 	%f24, [%r8+640];
	fma.rn.f32 	%f25, %f23, %f24, %f22;
	ld.shared.f32 	%f26, [%r5+24];
	ld.shared.f32 	%f27, [%r8+768];
	fma.rn.f32 	%f28, %f26, %f27, %f25;
	ld.shared.f32 	%f29, [%r5+28];
	ld.shared.f32 	%f30, [%r8+896];
	fma.rn.f32 	%f31, %f29, %f30, %f28;
	ld.shared.f32 	%f32, [%r5+32];
	ld.shared.f32 	%f33, [%r8+1024];
	fma.rn.f32 	%f34, %f32, %f33, %f31;
	ld.shared.f32 	%f35, [%r5+36];
	ld.shared.f32 	%f36, [%r8+1152];
	fma.rn.f32 	%f37, %f35, %f36, %f34;
	ld.shared.f32 	%f38, [%r5+40];
	ld.shared.f32 	%f39, [%r8+1280];
	fma.rn.f32 	%f40, %f38, %f39, %f37;
	ld.shared.f32 	%f41, [%r5+44];
	ld.shared.f32 	%f42, [%r8+1408];
	fma.rn.f32 	%f43, %f41, %f42, %f40;
	ld.shared.f32 	%f44, [%r5+48];
	ld.shared.f32 	%f45, [%r8+1536];
	fma.rn.f32 	%f46, %f44, %f45, %f43;
	ld.shared.f32 	%f47, [%r5+52];
	ld.shared.f32 	%f48, [%r8+1664];
	fma.rn.f32 	%f49, %f47, %f48, %f46;
	ld.shared.f32 	%f50, [%r5+56];
	ld.shared.f32 	%f51, [%r8+1792];
	fma.rn.f32 	%f52, %f50, %f51, %f49;
	ld.shared.f32 	%f53, [%r5+60];
	ld.shared.f32 	%f54, [%r8+1920];
	fma.rn.f32 	%f55, %f53, %f54, %f52;
	ld.shared.f32 	%f56, [%r5+64];
	ld.shared.f32 	%f57, [%r8+2048];
	fma.rn.f32 	%f58, %f56, %f57, %f55;
	ld.shared.f32 	%f59, [%r5+68];
	ld.shared.f32 	%f60, [%r8+2176];
	fma.rn.f32 	%f61, %f59, %f60, %f58;
	ld.shared.f32 	%f62, [%r5+72];
	ld.shared.f32 	%f63, [%r8+2304];
	fma.rn.f32 	%f64, %f62, %f63, %f61;
	ld.shared.f32 	%f65, [%r5+76];
	ld.shared.f32 	%f66, [%r8+2432];
	fma.rn.f32 	%f67, %f65, %f66, %f64;
	ld.shared.f32 	%f68, [%r5+80];
	ld.shared.f32 	%f69, [%r8+2560];
	fma.rn.f32 	%f70, %f68, %f69, %f67;
	ld.shared.f32 	%f71, [%r5+84];
	ld.shared.f32 	%f72, [%r8+2688];
	fma.rn.f32 	%f73, %f71, %f72, %f70;
	ld.shared.f32 	%f74, [%r5+88];
	ld.shared.f32 	%f75, [%r8+2816];
	fma.rn.f32 	%f76, %f74, %f75, %f73;
	ld.shared.f32 	%f77, [%r5+92];
	ld.shared.f32 	%f78, [%r8+2944];
	fma.rn.f32 	%f79, %f77, %f78, %f76;
	ld.shared.f32 	%f80, [%r5+96];
	ld.shared.f32 	%f81, [%r8+3072];
	fma.rn.f32 	%f82, %f80, %f81, %f79;
	ld.shared.f32 	%f83, [%r5+100];
	ld.shared.f32 	%f84, [%r8+3200];
	fma.rn.f32 	%f85, %f83, %f84, %f82;
	ld.shared.f32 	%f86, [%r5+104];
	ld.shared.f32 	%f87, [%r8+3328];
	fma.rn.f32 	%f88, %f86, %f87, %f85;
	ld.shared.f32 	%f89, [%r5+108];
	ld.shared.f32 	%f90, [%r8+3456];
	fma.rn.f32 	%f91, %f89, %f90, %f88;
	ld.shared.f32 	%f92, [%r5+112];
	ld.shared.f32 	%f93, [%r8+3584];
	fma.rn.f32 	%f94, %f92, %f93, %f91;
	ld.shared.f32 	%f95, [%r5+116];
	ld.shared.f32 	%f96, [%r8+3712];
	fma.rn.f32 	%f97, %f95, %f96, %f94;
	ld.shared.f32 	%f98, [%r5+120];
	ld.shared.f32 	%f99, [%r8+3840];
	fma.rn.f32 	%f100, %f98, %f99, %f97;
	ld.shared.f32 	%f101, [%r5+124];
	ld.shared.f32 	%f102, [%r8+3968];
	fma.rn.f32 	%f104, %f101, %f102, %f100;
	bar.sync 	0;
	add.s32 	%r33, %r33, 1;
	setp.ne.s32 	%p2, %r33, 0;
	add.s32 	%r32, %r32, %r11;
	add.s64 	%rd15, %rd15, 128;
	@%p2 bra 	$L__BB3_2;
$L__BB3_3:
	cvta.to.global.u64 	%rd12, %rd5;
	mad.lo.s32 	%r31, %r17, %r3, %r4;
	mul.wide.s32 	%rd13, %r31, 4;
	add.s64 	%rd14, %rd12, %rd13;
	st.global.f32 	[%rd14], %f104;
	ret;

}
	// .globl	_Z14matmul_SM_MWPTILi32ELi8ELi4EEvPfPKfS2_iii
.visible .entry _Z14matmul_SM_MWPTILi32ELi8ELi4EEvPfPKfS2_iii(
	.param .u64 .ptr .align 1 _Z14matmul_SM_MWPTILi32ELi8ELi4EEvPfPKfS2_iii_param_0,
	.param .u64 .ptr .align 1 _Z14matmul_SM_MWPTILi32ELi8ELi4EEvPfPKfS2_iii_param_1,
	.param .u64 .ptr .align 1 _Z14matmul_SM_MWPTILi32ELi8ELi4EEvPfPKfS2_iii_param_2,
	.param .u32 _Z14matmul_SM_MWPTILi32ELi8ELi4EEvPfPKfS2_iii_param_3,
	.param .u32 _Z14matmul_SM_MWPTILi32ELi8ELi4EEvPfPKfS2_iii_param_4,
	.param .u32 _Z14matmul_SM_MWPTILi32ELi8ELi4EEvPfPKfS2_iii_param_5
)
{
	.reg .pred 	%p<4>;
	.reg .b32 	%r<84>;
	.reg .b32 	%f<135>;
	.reg .b64 	%rd<58>;
	// demoted variable
	.shared .align 4 .b8 _ZZ14matmul_SM_MWPTILi32ELi8ELi4EEvPfPKfS2_iiiE5Atile[4096];
	// demoted variable
	.shared .align 4 .b8 _ZZ14matmul_SM_MWPTILi32ELi8ELi4EEvPfPKfS2_iiiE5Btile[4096];
	ld.param.u32 	%r25, [_Z14matmul_SM_MWPTILi32ELi8ELi4EEvPfPKfS2_iii_param_4];
	ld.param.u32 	%r26, [_Z14matmul_SM_MWPTILi32ELi8ELi4EEvPfPKfS2_iii_param_5];
	mov.u32 	%r80, %tid.x;
	mov.u32 	%r79, %tid.y;
	mov.u32 	%r27, %ntid.x;
	mov.u32 	%r28, %ctaid.x;
	mov.u32 	%r29, %ntid.y;
	mov.u32 	%r30, %ctaid.y;
	mul.lo.s32 	%r31, %r30, %r29;
	shl.b32 	%r32, %r31, 3;
	add.s32 	%r3, %r32, %r79;
	mad.lo.s32 	%r4, %r27, %r28, %r80;
	setp.lt.s32 	%p1, %r25, 32;
	mov.f32 	%f119, 0f00000000;
	mov.f32 	%f120, %f119;
	mov.f32 	%f121, %f119;
	mov.f32 	%f122, %f119;
	mov.f32 	%f123, %f119;
	mov.f32 	%f124, %f119;
	mov.f32 	%f125, %f119;
	mov.f32 	%f126, %f119;
	@%p1 bra 	$L__BB4_5;
	ld.param.u32 	%r76, [_Z14matmul_SM_MWPTILi32ELi8ELi4EEvPfPKfS2_iii_param_4];
	shl.b32 	%r34, %r80, 2;
	mov.u32 	%r35, _ZZ14matmul_SM_MWPTILi32ELi8ELi4EEvPfPKfS2_iiiE5Atile;
	add.s32 	%r36, %r35, %r34;
	mov.u32 	%r37, _ZZ14matmul_SM_MWPTILi32ELi8ELi4EEvPfPKfS2_iiiE5Btile;
	add.s32 	%r38, %r37, %r34;
	mul.lo.s32 	%r5, %r3, %r76;
	shl.b32 	%r39, %r79, 7;
	add.s32 	%r6, %r36, %r39;
	add.s32 	%r7, %r38, %r39;
	shl.b32 	%r8, %r76, 2;
	shl.b32 	%r9, %r76, 3;
	add.s32 	%r40, %r39, %r35;
	add.s32 	%r10, %r40, 2048;
	add.s32 	%r11, %r38, 256;
	shr.s32 	%r41, %r76, 31;
	shr.u32 	%r42, %r41, 27;
	add.s32 	%r43, %r76, %r42;
	shr.s32 	%r12, %r43, 5;
	mov.b32 	%r78, 0;
	mov.f32 	%f119, 0f00000000;
$L__BB4_2:
	ld.param.u32 	%r77, [_Z14matmul_SM_MWPTILi32ELi8ELi4EEvPfPKfS2_iii_param_4];
	ld.param.u64 	%rd57, [_Z14matmul_SM_MWPTILi32ELi8ELi4EEvPfPKfS2_iii_param_2];
	ld.param.u64 	%rd56, [_Z14matmul_SM_MWPTILi32ELi8ELi4EEvPfPKfS2_iii_param_1];
	add.s32 	%r45, %r5, %r80;
	cvta.to.global.u64 	%rd4, %rd56;
	mul.wide.u32 	%rd5, %r45, 4;
	add.s64 	%rd6, %rd4, %rd5;
	ld.global.nc.f32 	%f35, [%rd6];
	st.shared.f32 	[%r6], %f35;
	mad.lo.s32 	%r46, %r79, %r26, %r4;
	cvta.to.global.u64 	%rd7, %rd57;
	mul.wide.s32 	%rd8, %r46, 4;
	add.s64 	%rd9, %rd7, %rd8;
	ld.global.nc.f32 	%f36, [%rd9];
	st.shared.f32 	[%r7], %f36;
	add.s32 	%r47, %r45, %r8;
	mul.wide.u32 	%rd10, %r47, 4;
	add.s64 	%rd11, %rd4, %rd10;
	ld.global.nc.f32 	%f37, [%rd11];
	st.shared.f32 	[%r6+512], %f37;
	shl.b32 	%r48, %r26, 2;
	add.s32 	%r49, %r46, %r48;
	mul.wide.s32 	%rd12, %r49, 4;
	add.s64 	%rd13, %rd7, %rd12;
	ld.global.nc.f32 	%f38, [%rd13];
	st.shared.f32 	[%r7+512], %f38;
	add.s32 	%r50, %r45, %r9;
	mul.wide.u32 	%rd14, %r50, 4;
	add.s64 	%rd15, %rd4, %rd14;
	ld.global.nc.f32 	%f39, [%rd15];
	st.shared.f32 	[%r6+1024], %f39;
	shl.b32 	%r51, %r26, 3;
	add.s32 	%r52, %r46, %r51;
	mul.wide.s32 	%rd16, %r52, 4;
	add.s64 	%rd17, %rd7, %rd16;
	ld.global.nc.f32 	%f40, [%rd17];
	st.shared.f32 	[%r7+1024], %f40;
	add.s32 	%r53, %r50, %r8;
	mul.wide.u32 	%rd18, %r53, 4;
	add.s64 	%rd19, %rd4, %rd18;
	ld.global.nc.f32 	%f41, [%rd19];
	st.shared.f32 	[%r6+1536], %f41;
	add.s32 	%r54, %r52, %r48;
	mul.wide.s32 	%rd20, %r54, 4;
	add.s64 	%rd21, %rd7, %rd20;
	ld.global.nc.f32 	%f42, [%rd21];
	st.shared.f32 	[%r7+1536], %f42;
	shl.b32 	%r55, %r77, 4;
	add.s32 	%r56, %r45, %r55;
	mul.wide.u32 	%rd22, %r56, 4;
	add.s64 	%rd23, %rd4, %rd22;
	ld.global.nc.f32 	%f43, [%rd23];
	st.shared.f32 	[%r6+2048], %f43;
	shl.b32 	%r57, %r26, 4;
	add.s32 	%r58, %r46, %r57;
	mul.wide.s32 	%rd24, %r58, 4;
	add.s64 	%rd25, %rd7, %rd24;
	ld.global.nc.f32 	%f44, [%rd25];
	st.shared.f32 	[%r7+2048], %f44;
	add.s32 	%r59, %r56, %r8;
	mul.wide.u32 	%rd26, %r59, 4;
	add.s64 	%rd27, %rd4, %rd26;
	ld.global.nc.f32 	%f45, [%rd27];
	st.shared.f32 	[%r6+2560], %f45;
	add.s32 	%r60, %r58, %r48;
	mul.wide.s32 	%rd28, %r60, 4;
	add.s64 	%rd29, %rd7, %rd28;
	ld.global.nc.f32 	%f46, [%rd29];
	st.shared.f32 	[%r7+2560], %f46;
	add.s32 	%r61, %r56, %r9;
	mul.wide.u32 	%rd30, %r61, 4;
	add.s64 	%rd31, %rd4, %rd30;
	ld.global.nc.f32 	%f47, [%rd31];
	st.shared.f32 	[%r6+3072], %f47;
	add.s32 	%r62, %r58, %r51;
	mul.wide.s32 	%rd32, %r62, 4;
	add.s64 	%rd33, %rd7, %rd32;
	ld.global.nc.f32 	%f48, [%rd33];
	st.shared.f32 	[%r7+3072], %f48;
	add.s32 	%r63, %r61, %r8;
	mul.wide.u32 	%rd34, %r63, 4;
	add.s64 	%rd35, %rd4, %rd34;
	ld.global.nc.f32 	%f49, [%rd35];
	st.shared.f32 	[%r6+3584], %f49;
	add.s32 	%r64, %r62, %r48;
	mul.wide.s32 	%rd36, %r64, 4;
	add.s64 	%rd37, %rd7, %rd36;
	ld.global.nc.f32 	%f50, [%rd37];
	st.shared.f32 	[%r7+3584], %f50;
	bar.sync 	0;
	mov.b32 	%r83, 2048;
	mov.u32 	%r81, %r11;
	mov.u32 	%r82, %r10;
$L__BB4_3:
	ld.shared.f32 	%f51, [%r81+-256];
	ld.shared.f32 	%f52, [%r82+-2048];
	fma.rn.f32 	%f53, %f51, %f52, %f126;
	ld.shared.f32 	%f54, [%r82+-1536];
	fma.rn.f32 	%f55, %f51, %f54, %f125;
	ld.shared.f32 	%f56, [%r82+-1024];
	fma.rn.f32 	%f57, %f51, %f56, %f124;
	ld.shared.f32 	%f58, [%r82+-512];
	fma.rn.f32 	%f59, %f51, %f58, %f123;
	ld.shared.f32 	%f60, [%r82];
	fma.rn.f32 	%f61, %f51, %f60, %f122;
	ld.shared.f32 	%f62, [%r82+512];
	fma.rn.f32 	%f63, %f51, %f62, %f121;
	ld.shared.f32 	%f64, [%r82+1024];
	fma.rn.f32 	%f65, %f51, %f64, %f120;
	ld.shared.f32 	%f66, [%r82+1536];
	fma.rn.f32 	%f67, %f51, %f66, %f119;
	ld.shared.f32 	%f68, [%r81+-128];
	ld.shared.f32 	%f69, [%r82+-2044];
	fma.rn.f32 	%f70, %f68, %f69, %f53;
	ld.shared.f32 	%f71, [%r82+-1532];
	fma.rn.f32 	%f72, %f68, %f71, %f55;
	ld.shared.f32 	%f73, [%r82+-1020];
	fma.rn.f32 	%f74, %f68, %f73, %f57;
	ld.shared.f32 	%f75, [%r82+-508];
	fma.rn.f32 	%f76, %f68, %f75, %f59;
	ld.shared.f32 	%f77, [%r82+4];
	fma.rn.f32 	%f78, %f68, %f77, %f61;
	ld.shared.f32 	%f79, [%r82+516];
	fma.rn.f32 	%f80, %f68, %f79, %f63;
	ld.shared.f32 	%f81, [%r82+1028];
	fma.rn.f32 	%f82, %f68, %f81, %f65;
	ld.shared.f32 	%f83, [%r82+1540];
	fma.rn.f32 	%f84, %f68, %f83, %f67;
	ld.shared.f32 	%f85, [%r81];
	ld.shared.f32 	%f86, [%r82+-2040];
	fma.rn.f32 	%f87, %f85, %f86, %f70;
	ld.shared.f32 	%f88, [%r82+-1528];
	fma.rn.f32 	%f89, %f85, %f88, %f72;
	ld.shared.f32 	%f90, [%r82+-1016];
	fma.rn.f32 	%f91, %f85, %f90, %f74;
	ld.shared.f32 	%f92, [%r82+-504];
	fma.rn.f32 	%f93, %f85, %f92, %f76;
	ld.shared.f32 	%f94, [%r82+8];
	fma.rn.f32 	%f95, %f85, %f94, %f78;
	ld.shared.f32 	%f96, [%r82+520];
	fma.rn.f32 	%f97, %f85, %f96, %f80;
	ld.shared.f32 	%f98, [%r82+1032];
	fma.rn.f32 	%f99, %f85, %f98, %f82;
	ld.shared.f32 	%f100, [%r82+1544];
	fma.rn.f32 	%f101, %f85, %f100, %f84;
	ld.shared.f32 	%f102, [%r81+128];
	ld.shared.f32 	%f103, [%r82+-2036];
	fma.rn.f32 	%f126, %f102, %f103, %f87;
	ld.shared.f32 	%f104, [%r82+-1524];
	fma.rn.f32 	%f125, %f102, %f104, %f89;
	ld.shared.f32 	%f105, [%r82+-1012];
	fma.rn.f32 	%f124, %f102, %f105, %f91;
	ld.shared.f32 	%f106, [%r82+-500];
	fma.rn.f32 	%f123, %f102, %f106, %f93;
	ld.shared.f32 	%f107, [%r82+12];
	fma.rn.f32 	%f122, %f102, %f107, %f95;
	ld.shared.f32 	%f108, [%r82+524];
	fma.rn.f32 	%f121, %f102, %f108, %f97;
	ld.shared.f32 	%f109, [%r82+1036];
	fma.rn.f32 	%f120, %f102, %f109, %f99;
	ld.shared.f32 	%f110, [%r82+1548];
	fma.rn.f32 	%f119, %f102, %f110, %f101;
	add.s32 	%r83, %r83, 16;
	add.s32 	%r82, %r82, 16;
	add.s32 	%r81, %r81, 512;
	setp.ne.s32 	%p2, %r83, 2176;
	@%p2 bra 	$L__BB4_3;
	bar.sync 	0;
	add.s32 	%r80, %r80, 32;
	add.s32 	%r79, %r79, 32;
	add.s32 	%r78, %r78, 1;
	setp.ne.s32 	%p3, %r78, %r12;
	@%p3 bra 	$L__BB4_2;
$L__BB4_5:
	ld.param.u64 	%rd55, [_Z14matmul_SM_MWPTILi32ELi8ELi4EEvPfPKfS2_iii_param_0];
	cvta.to.global.u64 	%rd38, %rd55;
	mad.lo.s32 	%r65, %r3, %r26, %r4;
	mul.wide.s32 	%rd39, %r65, 4;
	add.s64 	%rd40, %rd38, %rd39;
	st.global.f32 	[%rd40], %f126;
	shl.b32 	%r66, %r26, 2;
	add.s32 	%r67, %r65, %r66;
	mul.wide.s32 	%rd41, %r67, 4;
	add.s64 	%rd42, %rd38, %rd41;
	st.global.f32 	[%rd42], %f125;
	shl.b32 	%r68, %r26, 3;
	add.s32 	%r69, %r65, %r68;
	mul.wide.s32 	%rd43, %r69, 4;
	add.s64 	%rd44, %rd38, %rd43;
	st.global.f32 	[%rd44], %f124;
	add.s32 	%r70, %r69, %r66;
	mul.wide.s32 	%rd45, %r70, 4;
	add.s64 	%rd46, %rd38, %rd45;
	st.global.f32 	[%rd46], %f123;
	shl.b32 	%r71, %r26, 4;
	add.s32 	%r72, %r65, %r71;
	mul.wide.s32 	%rd47, %r72, 4;
	add.s64 	%rd48, %rd38, %rd47;
	st.global.f32 	[%rd48], %f122;
	add.s32 	%r73, %r72, %r66;
	mul.wide.s32 	%rd49, %r73, 4;
	add.s64 	%rd50, %rd38, %rd49;
	st.global.f32 	[%rd50], %f121;
	add.s32 	%r74, %r72, %r68;
	mul.wide.s32 	%rd51, %r74, 4;
	add.s64 	%rd52, %rd38, %rd51;
	st.global.f32 	[%rd52], %f120;
	add.s32 	%r75, %r74, %r66;
	mul.wide.s32 	%rd53, %r75, 4;
	add.s64 	%rd54, %rd38, %rd53;
	st.global.f32 	[%rd54], %f119;
	ret;

}


// ===== COMPILED SASS (sm_100) =====

	.target	sm_100

	.elftype	@"ET_EXEC"


//--------------------- .note.nv.tkinfo           --------------------------
	.section	.note.nv.tkinfo,"",@"SHT_NOTE"
	.sectionflags	@"SHF_NOTE_NV_TKINFO"
	.tkinfo
        /*0018*/ 	.word	0x00000002
        /*0030*/ 	.string	""
        /*0030*/ 	.string	"ptxas"
        /*0030*/ 	.string	"Cuda compilation tools, release 13.0, V13.0.88"
        /*0030*/ 	.string	"Build cuda_13.0.r13.0/compiler.36424714_0"
        /*0030*/ 	.string	"-arch sm_100 -m 64 "



//--------------------- .note.nv.cuinfo           --------------------------
	.section	.note.nv.cuinfo,"",@"SHT_NOTE"
	.sectionflags	@"SHF_NOTE_NV_CUINFO"
        /*0018*/ 	.short	0x0002
        /*001a*/ 	.short	0x0064
        /*001c*/ 	.short	0x0082
	.zero		2


//--------------------- .nv.info                  --------------------------
	.section	.nv.info,"",@"SHT_CUDA_INFO"
	.align	4


	//----- nvinfo : EIATTR_REGCOUNT
	.align		4
        /*0000*/ 	.byte	0x04, 0x2f
        /*0002*/ 	.short	(.L_1 - .L_0)
	.align		4
.L_0:
        /*0004*/ 	.word	index@(_Z9matmul_GMPfPKfS1_iii)
        /*0008*/ 	.word	0x00000020


	//----- nvinfo : EIATTR_FRAME_SIZE
	.align		4
.L_1:
        /*000c*/ 	.byte	0x04, 0x11
        /*000e*/ 	.short	(.L_3 - .L_2)
	.align		4
.L_2:
        /*0010*/ 	.word	index@(_Z9matmul_GMPfPKfS1_iii)
        /*0014*/ 	.word	0x00000000


	//----- nvinfo : EIATTR_REGCOUNT
	.align		4
.L_3:
        /*0018*/ 	.byte	0x04, 0x2f
        /*001a*/ 	.short	(.L_5 - .L_4)
	.align		4
.L_4:
        /*001c*/ 	.word	index@(_Z12matmul_TC_GMPfPK6__halfS2_iii)
        /*0020*/ 	.word	0x00000028


	//----- nvinfo : EIATTR_FRAME_SIZE
	.align		4
.L_5:
        /*0024*/ 	.byte	0x04, 0x11
        /*0026*/ 	.short	(.L_7 - .L_6)
	.align		4
.L_6:
        /*0028*/ 	.word	index@(_Z12matmul_TC_GMPfPK6__halfS2_iii)
        /*002c*/ 	.word	0x00000000


	//----- nvinfo : EIATTR_REGCOUNT
	.align		4
.L_7:
        /*0030*/ 	.byte	0x04, 0x2f
        /*0032*/ 	.short	(.L_9 - .L_8)
	.align		4
.L_8:
        /*0034*/ 	.word	index@(_Z12matmul_TC_SMPfPK6__halfS2_iii)
        /*0038*/ 	.word	0x00000038


	//----- nvinfo : EIATTR_FRAME_SIZE
	.align		4
.L_9:
        /*003c*/ 	.byte	0x04, 0x11
        /*003e*/ 	.short	(.L_11 - .L_10)
	.align		4
.L_10:
        /*0040*/ 	.word	index@(_Z12matmul_TC_SMPfPK6__halfS2_iii)
        /*0044*/ 	.word	0x00000000


	//----- nvinfo : EIATTR_REGCOUNT
	.align		4
.L_11:
        /*0048*/ 	.byte	0x04, 0x2f
        /*004a*/ 	.short	(.L_13 - .L_12)
	.align		4
.L_12:
        /*004c*/ 	.word	index@(_Z9matmul_SMILi32EEvPfPKfS2_iii)
        /*0050*/ 	.word	0x00000020


	//----- nvinfo : EIATTR_FRAME_SIZE
	.align		4
.L_13:
        /*0054*/ 	.byte	0x04, 0x11
        /*0056*/ 	.short	(.L_15 - .L_14)
	.align		4
.L_14:
        /*0058*/ 	.word	index@(_Z9matmul_SMILi32EEvPfPKfS2_iii)
        /*005c*/ 	.word	0x00000000


	//----- nvinfo : EIATTR_REGCOUNT
	.align		4
.L_15:
        /*0060*/ 	.byte	0x04, 0x2f
        /*0062*/ 	.short	(.L_17 - .L_16)
	.align		4
.L_16:
        /*0064*/ 	.word	index@(_Z14matmul_SM_MWPTILi32ELi8ELi4EEvPfPKfS2_iii)
        /*0068*/ 	.word	0x00000030


	//----- nvinfo : EIATTR_FRAME_SIZE
	.align		4
.L_17:
        /*006c*/ 	.byte	0x04, 0x11
        /*006e*/ 	.short	(.L_19 - .L_18)
	.align		4
.L_18:
        /*0070*/ 	.word	index@(_Z14matmul_SM_MWPTILi32ELi8ELi4EEvPfPKfS2_iii)
        /*0074*/ 	.word	0x00000000


	//----- nvinfo : EIATTR_MIN_STACK_SIZE
	.align		4
.L_19:
        /*0078*/ 	.byte	0x04, 0x12
        /*007a*/ 	.short	(.L_21 - .L_20)
	.align		4
.L_20:
        /*007c*/ 	.word	index@(_Z14matmul_SM_MWPTILi32ELi8ELi4EEvPfPKfS2_iii)
        /*0080*/ 	.word	0x00000000


	//----- nvinfo : EIATTR_MIN_STACK_SIZE
	.align		4
.L_21:
        /*0084*/ 	.byte	0x04, 0x12
        /*0086*/ 	.short	(.L_23 - .L_22)
	.align		4
.L_22:
        /*0088*/ 	.word	index@(_Z9matmul_SMILi32EEvPfPKfS2_iii)
        /*008c*/ 	.word	0x00000000


	//----- nvinfo : EIATTR_MIN_STACK_SIZE
	.align		4
.L_23:
        /*0090*/ 	.byte	0x04, 0x12
        /*0092*/ 	.short	(.L_25 - .L_24)
	.align		4
.L_24:
        /*0094*/ 	.word	index@(_Z12matmul_TC_SMPfPK6__halfS2_iii)
        /*0098*/ 	.word	0x00000000


	//----- nvinfo : EIATTR_MIN_STACK_SIZE
	.align		4
.L_25:
        /*009c*/ 	.byte	0x04, 0x12
        /*009e*/ 	.short	(.L_27 - .L_26)
	.align		4
.L_26:
        /*00a0*/ 	.word	index@(_Z12matmul_TC_GMPfPK6__halfS2_iii)
        /*00a4*/ 	.word	0x00000000


	//----- nvinfo : EIATTR_MIN_STACK_SIZE
	.align		4
.L_27:
        /*00a8*/ 	.byte	0x04, 0x12
        /*00aa*/ 	.short	(.L_29 - .L_28)
	.align		4
.L_28:
        /*00ac*/ 	.word	index@(_Z9matmul_GMPfPKfS1_iii)
        /*00b0*/ 	.word	0x00000000
.L_29:


//--------------------- .nv.compat                --------------------------
	.section	.nv.compat,"",@"SHT_CUDA_COMPAT_INFO"
	.align	4
        /*0000*/ 	.byte	0x02, 0x09, 0x00, 0x00, 0x02, 0x02, 0x01, 0x00, 0x02, 0x05, 0x05, 0x00, 0x03, 0x07, 0x01, 0x01
        /*0010*/ 	.byte	0x02, 0x03, 0x00, 0x00, 0x02, 0x06, 0x01, 0x00, 0x04, 0x0b, 0x08, 0x00, 0x09, 0x00, 0x00, 0x00
        /*0020*/ 	.byte	0x00, 0x00, 0x00, 0x00


//--------------------- .nv.info._Z14matmul_SM_MWPTILi32ELi8ELi4EEvPfPKfS2_iii --------------------------
	.section	.nv.info._Z14matmul_SM_MWPTILi32ELi8ELi4EEvPfPKfS2_iii,"",@"SHT_CUDA_INFO"
	.sectionflags	@""
	.align	4


	//----- nvinfo : EIATTR_CUDA_API_VERSION
	.align		4
        /*0000*/ 	.byte	0x04, 0x37
        /*0002*/ 	.short	(.L_31 - .L_30)
.L_30:
        /*0004*/ 	.word	0x00000082


	//----- nvinfo : EIATTR_KPARAM_INFO
	.align		4
.L_31:
        /*0008*/ 	.byte	0x04, 0x17
        /*000a*/ 	.short	(.L_33 - .L_32)
.L_32:
        /*000c*/ 	.word	0x00000000
        /*0010*/ 	.short	0x0005
        /*0012*/ 	.short	0x0020
        /*0014*/ 	.byte	0x00, 0xf0, 0x11, 0x00


	//----- nvinfo : EIATTR_KPARAM_INFO
	.align		4
.L_33:
        /*0018*/ 	.byte	0x04, 0x17
        /*001a*/ 	.short	(.L_35 - .L_34)
.L_34:
        /*001c*/ 	.word	0x00000000
        /*0020*/ 	.short	0x0004
        /*0022*/ 	.short	0x001c
        /*0024*/ 	.byte	0x00, 0xf0, 0x11, 0x00


	//----- nvinfo : EIATTR_KPARAM_INFO
	.align		4
.L_35:
        /*0028*/ 	.byte	0x04, 0x17
        /*002a*/ 	.short	(.L_37 - .L_36)
.L_36:
        /*002c*/ 	.word	0x00000000
        /*0030*/ 	.short	0x0003
        /*0032*/ 	.short	0x0018
        /*0034*/ 	.byte	0x00, 0xf0, 0x11, 0x00


	//----- nvinfo : EIATTR_KPARAM_INFO
	.align		4
.L_37:
        /*0038*/ 	.byte	0x04, 0x17
        /*003a*/ 	.short	(.L_39 - .L_38)
.L_38:
        /*003c*/ 	.word	0x00000000
        /*0040*/ 	.short	0x0002
        /*0042*/ 	.short	0x0010
        /*0044*/ 	.byte	0x00, 0xf5, 0x21, 0x00


	//----- nvinfo : EIATTR_KPARAM_INFO
	.align		4
.L_39:
        /*0048*/ 	.byte	0x04, 0x17
        /*004a*/ 	.short	(.L_41 - .L_40)
.L_40:
        /*004c*/ 	.word	0x00000000
        /*0050*/ 	.short	0x0001
        /*0052*/ 	.short	0x0008
        /*0054*/ 	.byte	0x00, 0xf5, 0x21, 0x00


	//----- nvinfo : EIATTR_KPARAM_INFO
	.align		4
.L_41:
        /*0058*/ 	.byte	0x04, 0x17
        /*005a*/ 	.short	(.L_43 - .L_42)
.L_42:
        /*005c*/ 	.word	0x00000000
        /*0060*/ 	.short	0x0000
        /*0062*/ 	.short	0x0000
        /*0064*/ 	.byte	0x00, 0xf5, 0x21, 0x00


	//----- nvinfo : EIATTR_SPARSE_MMA_MASK
	.align		4
.L_43:
        /*0068*/ 	.byte	0x03, 0x50
        /*006a*/ 	.short	0x0000


	//----- nvinfo : EIATTR_MAXREG_COUNT
	.align		4
        /*006c*/ 	.byte	0x03, 0x1b
        /*006e*/ 	.short	0x00ff


	//----- nvinfo : EIATTR_NUM_BARRIERS
	.align		4
        /*0070*/ 	.byte	0x02, 0x4c
        /*0072*/ 	.byte	0x01
	.zero		1


	//----- nvinfo : EIATTR_MERCURY_ISA_VERSION
	.align		4
        /*0074*/ 	.byte	0x03, 0x5f
        /*0076*/ 	.short	0x0101


	//----- nvinfo : EIATTR_VRC_CTA_INIT_COUNT
	.align		4
        /*0078*/ 	.byte	0x02, 0x4a
	.zero		1
	.zero		1


	//----- nvinfo : EIATTR_EXIT_INSTR_OFFSETS
	.align		4
        /*007c*/ 	.byte	0x04, 0x1c
        /*007e*/ 	.short	(.L_45 - .L_44)


	//   ....[0]....
.L_44:
        /*0080*/ 	.word	0x00000bf0


	//----- nvinfo : EIATTR_CBANK_PARAM_SIZE
	.align		4
.L_45:
        /*0084*/ 	.byte	0x03, 0x19
        /*0086*/ 	.short	0x0024


	//----- nvinfo : EIATTR_PARAM_CBANK
	.align		4
        /*0088*/ 	.byte	0x04, 0x0a
        /*008a*/ 	.short	(.L_47 - .L_46)
	.align		4
.L_46:
        /*008c*/ 	.word	index@(.nv.constant0._Z14matmul_SM_MWPTILi32ELi8ELi4EEvPfPKfS2_iii)
        /*0090*/ 	.short	0x0380
        /*0092*/ 	.short	0x0024


	//----- nvinfo : EIATTR_SW_WAR
	.align		4
.L_47:
        /*0094*/ 	.byte	0x04, 0x36
        /*0096*/ 	.short	(.L_49 - .L_48)
.L_48:
        /*0098*/ 	.word	0x00000008
.L_49:


//--------------------- .nv.info._Z9matmul_SMILi32EEvPfPKfS2_iii --------------------------
	.section	.nv.info._Z9matmul_SMILi32EEvPfPKfS2_iii,"",@"SHT_CUDA_INFO"
	.sectionflags	@""
	.align	4


	//----- nvinfo : EIATTR_CUDA_API_VERSION
	.align		4
        /*0000*/ 	.byte	0x04, 0x37
        /*0002*/ 	.short	(.L_51 - .L_50)
.L_50:
        /*0004*/ 	.word	0x00000082


	//----- nvinfo : EIATTR_KPARAM_INFO
	.align		4
.L_51:
        /*0008*/ 	.byte	0x04, 0x17
        /*000a*/ 	.short	(.L_53 - .L_52)
.L_52:
        /*000c*/ 	.word	0x00000000
        /*0010*/ 	.short	0x0005
        /*0012*/ 	.short	0x0020
        /*0014*/ 	.byte	0x00, 0xf0, 0x11, 0x00


	//----- nvinfo : EIATTR_KPARAM_INFO
	.align		4
.L_53:
        /*0018*/ 	.byte	0x04, 0x17
        /*001a*/ 	.short	(.L_55 - .L_54)
.L_54:
        /*001c*/ 	.word	0x00000000
        /*0020*/ 	.short	0x0004
        /*0022*/ 	.short	0x001c
        /*0024*/ 	.byte	0x00, 0xf0, 0x11, 0x00


	//----- nvinfo : EIATTR_KPARAM_INFO
	.align		4
.L_55:
        /*0028*/ 	.byte	0x04, 0x17
        /*002a*/ 	.short	(.L_57 - .L_56)
.L_56:
        /*002c*/ 	.word	0x00000000
        /*0030*/ 	.short	0x0003
        /*0032*/ 	.short	0x0018
        /*0034*/ 	.byte	0x00, 0xf0, 0x11, 0x00


	//----- nvinfo : EIATTR_KPARAM_INFO
	.align		4
.L_57:
        /*0038*/ 	.byte	0x04, 0x17
        /*003a*/ 	.short	(.L_59 - .L_58)
.L_58:
        /*003c*/ 	.word	0x00000000
        /*0040*/ 	.short	0x0002
        /*0042*/ 	.short	0x0010
        /*0044*/ 	.byte	0x00, 0xf5, 0x21, 0x00


	//----- nvinfo : EIATTR_KPARAM_INFO
	.align		4
.L_59:
        /*0048*/ 	.byte	0x04, 0x17
        /*004a*/ 	.short	(.L_61 - .L_60)
.L_60:
        /*004c*/ 	.word	0x00000000
        /*0050*/ 	.short	0x0001
        /*0052*/ 	.short	0x0008
        /*0054*/ 	.byte	0x00, 0xf5, 0x21, 0x00


	//----- nvinfo : EIATTR_KPARAM_INFO
	.align		4
.L_61:
        /*0058*/ 	.byte	0x04, 0x17
        /*005a*/ 	.short	(.L_63 - .L_62)
.L_62:
        /*005c*/ 	.word	0x00000000
        /*0060*/ 	.short	0x0000
        /*0062*/ 	.short	0x0000
        /*0064*/ 	.byte	0x00, 0xf5, 0x21, 0x00


	//----- nvinfo : EIATTR_SPARSE_MMA_MASK
	.align		4
.L_63:
        /*0068*/ 	.byte	0x03, 0x50
        /*006a*/ 	.short	0x0000


	//----- nvinfo : EIATTR_MAXREG_COUNT
	.align		4
        /*006c*/ 	.byte	0x03, 0x1b
        /*006e*/ 	.short	0x00ff


	//----- nvinfo : EIATTR_NUM_BARRIERS
	.align		4
        /*0070*/ 	.byte	0x02, 0x4c
        /*0072*/ 	.byte	0x01
	.zero		1


	//----- nvinfo : EIATTR_MERCURY_ISA_VERSION
	.align		4
        /*0074*/ 	.byte	0x03, 0x5f
        /*0076*/ 	.short	0x0101


	//----- nvinfo : EIATTR_VRC_CTA_INIT_COUNT
	.align		4
        /*0078*/ 	.byte	0x02, 0x4a
	.zero		1
	.zero		1


	//----- nvinfo : EIATTR_EXIT_INSTR_OFFSETS
	.align		4
        /*007c*/ 	.byte	0x04, 0x1c
        /*007e*/ 	.short	(.L_65 - .L_64)


	//   ....[0]....
.L_64:
        /*0080*/ 	.word	0x000007f0


	//----- nvinfo : EIATTR_CBANK_PARAM_SIZE
	.align		4
.L_65:
        /*0084*/ 	.byte	0x03, 0x19
        /*0086*/ 	.short	0x0024


	//----- nvinfo : EIATTR_PARAM_CBANK
	.align		4
        /*0088*/ 	.byte	0x04, 0x0a
        /*008a*/ 	.short	(.L_67 - .L_66)
	.align		4
.L_66:
        /*008c*/ 	.word	index@(.nv.constant0._Z9matmul_SMILi32EEvPfPKfS2_iii)
        /*0090*/ 	.short	0x0380
        /*0092*/ 	.short	0x0024


	//----- nvinfo : EIATTR_SW_WAR
	.align		4
.L_67:
        /*0094*/ 	.byte	0x04, 0x36
        /*0096*/ 	.short	(.L_69 - .L_68)
.L_68:
        /*0098*/ 	.word	0x00000008
.L_69:


//--------------------- .nv.info._Z12matmul_TC_SMPfPK6__halfS2_iii --------------------------
	.section	.nv.info._Z12matmul_TC_SMPfPK6__halfS2_iii,"",@"SHT_CUDA_INFO"
	.sectionflags	@""
	.align	4


	//----- nvinfo : EIATTR_CUDA_API_VERSION
	.align		4
        /*0000*/ 	.byte	0x04, 0x37
        /*0002*/ 	.short	(.L_71 - .L_70)
.L_70:
        /*0004*/ 	.word	0x00000082


	//----- nvinfo : EIATTR_KPARAM_INFO
	.align		4
.L_71:
        /*0008*/ 	.byte	0x04, 0x17
        /*000a*/ 	.short	(.L_73 - .L_72)
.L_72:
        /*000c*/ 	.word	0x00000000
        /*0010*/ 	.short	0x0005
        /*0012*/ 	.short	0x0020
        /*0014*/ 	.byte	0x00, 0xf0, 0x11, 0x00


	//----- nvinfo : EIATTR_KPARAM_INFO
	.align		4
.L_73:
        /*0018*/ 	.byte	0x04, 0x17
        /*001a*/ 	.short	(.L_75 - .L_74)
.L_74:
        /*001c*/ 	.word	0x00000000
        /*0020*/ 	.short	0x0004
        /*0022*/ 	.short	0x001c
        /*0024*/ 	.byte	0x00, 0xf0, 0x11, 0x00


	//----- nvinfo : EIATTR_KPARAM_INFO
	.align		4
.L_75:
        /*0028*/ 	.byte	0x04, 0x17
        /*002a*/ 	.short	(.L_77 - .L_76)
.L_76:
        /*002c*/ 	.word	0x00000000
        /*0030*/ 	.short	0x0003
        /*0032*/ 	.short	0x0018
        /*0034*/ 	.byte	0x00, 0xf0, 0x11, 0x00


	//----- nvinfo : EIATTR_KPARAM_INFO
	.align		4
.L_77:
        /*0038*/ 	.byte	0x04, 0x17
        /*003a*/ 	.short	(.L_79 - .L_78)
.L_78:
        /*003c*/ 	.word	0x00000000
        /*0040*/ 	.short	0x0002
        /*0042*/ 	.short	0x0010
        /*0044*/ 	.byte	0x00, 0xf5, 0x21, 0x00


	//----- nvinfo : EIATTR_KPARAM_INFO
	.align		4
.L_79:
        /*0048*/ 	.byte	0x04, 0x17
        /*004a*/ 	.short	(.L_81 - .L_80)
.L_80:
        /*004c*/ 	.word	0x00000000
        /*0050*/ 	.short	0x0001
        /*0052*/ 	.short	0x0008
        /*0054*/ 	.byte	0x00, 0xf5, 0x21, 0x00


	//----- nvinfo : EIATTR_KPARAM_INFO
	.align		4
.L_81:
        /*0058*/ 	.byte	0x04, 0x17
        /*005a*/ 	.short	(.L_83 - .L_82)
.L_82:
        /*005c*/ 	.word	0x00000000
        /*0060*/ 	.short	0x0000
        /*0062*/ 	.short	0x0000
        /*0064*/ 	.byte	0x00, 0xf5, 0x21, 0x00


	//----- nvinfo : EIATTR_SPARSE_MMA_MASK
	.align		4
.L_83:
        /*0068*/ 	.byte	0x03, 0x50
        /*006a*/ 	.short	0x0000


	//----- nvinfo : EIATTR_WMMA_USED
	.align		4
        /*006c*/ 	.byte	0x01, 0x2b
	.zero		2


	//----- nvinfo : EIATTR_MAXREG_COUNT
	.align		4
        /*0070*/ 	.byte	0x03, 0x1b
        /*0072*/ 	.short	0x00ff


	//----- nvinfo : EIATTR_NUM_BARRIERS
	.align		4
        /*0074*/ 	.byte	0x02, 0x4c
        /*0076*/ 	.byte	0x01
	.zero		1


	//----- nvinfo : EIATTR_MERCURY_ISA_VERSION
	.align		4
        /*0078*/ 	.byte	0x03, 0x5f
        /*007a*/ 	.short	0x0101


	//----- nvinfo : EIATTR_VRC_CTA_INIT_COUNT
	.align		4
        /*007c*/ 	.byte	0x02, 0x4a
	.zero		1
	.zero		1


	//----- nvinfo : EIATTR_EXIT_INSTR_OFFSETS
	.align		4
        /*0080*/ 	.byte	0x04, 0x1c
        /*0082*/ 	.short	(.L_85 - .L_84)


	//   ....[0]....
.L_84:
        /*0084*/ 	.word	0x00000030


	//   ....[1]....
        /*0088*/ 	.word	0x000011d0


	//----- nvinfo : EIATTR_CBANK_PARAM_SIZE
	.align		4
.L_85:
        /*008c*/ 	.byte	0x03, 0x19
        /*008e*/ 	.short	0x0024


	//----- nvinfo : EIATTR_PARAM_CBANK
	.align		4
        /*0090*/ 	.byte	0x04, 0x0a
        /*0092*/ 	.short	(.L_87 - .L_86)
	.align		4
.L_86:
        /*0094*/ 	.word	index@(.nv.constant0._Z12matmul_TC_SMPfPK6__halfS2_iii)
        /*0098*/ 	.short	0x0380
        /*009a*/ 	.short	0x0024


	//----- nvinfo : EIATTR_SW_WAR
	.align		4
.L_87:
        /*009c*/ 	.byte	0x04, 0x36
        /*009e*/ 	.short	(.L_89 - .L_88)
.L_88:
        /*00a0*/ 	.word	0x00000008
.L_89:


//--------------------- .nv.info._Z12matmul_TC_GMPfPK6__halfS2_iii --------------------------
	.section	.nv.info._Z12matmul_TC_GMPfPK6__halfS2_iii,"",@"SHT_CUDA_INFO"
	.sectionflags	@""
	.align	4


	//----- nvinfo : EIATTR_CUDA_API_VERSION
	.align		4
        /*0000*/ 	.byte	0x04, 0x37
        /*0002*/ 	.short	(.L_91 - .L_90)
.L_90:
        /*0004*/ 	.word	0x00000082


	//----- nvinfo : EIATTR_KPARAM_INFO
	.align		4
.L_91:
        /*0008*/ 	.byte	0x04, 0x17
        /*000a*/ 	.short	(.L_93 - .L_92)
.L_92:
        /*000c*/ 	.word	0x00000000
        /*0010*/ 	.short	0x0005
        /*0012*/ 	.short	0x0020
        /*0014*/ 	.byte	0x00, 0xf0, 0x11, 0x00


	//----- nvinfo : EIATTR_KPARAM_INFO
	.align		4
.L_93:
        /*0018*/ 	.byte	0x04, 0x17
        /*001a*/ 	.short	(.L_95 - .L_94)
.L_94:
        /*001c*/ 	.word	0x00000000
        /*0020*/ 	.short	0x0004
        /*0022*/ 	.short	0x001c
        /*0024*/ 	.byte	0x00, 0xf0, 0x11, 0x00


	//----- nvinfo : EIATTR_KPARAM_INFO
	.align		4
.L_95:
        /*0028*/ 	.byte	0x04, 0x17
        /*002a*/ 	.short	(.L_97 - .L_96)
.L_96:
        /*002c*/ 	.word	0x00000000
        /*0030*/ 	.short	0x0003
        /*0032*/ 	.short	0x0018
        /*0034*/ 	.byte	0x00, 0xf0, 0x11, 0x00


	//----- nvinfo : EIATTR_KPARAM_INFO
	.align		4
.L_97:
        /*0038*/ 	.byte	0x04, 0x17
        /*003a*/ 	.short	(.L_99 - .L_98)
.L_98:
        /*003c*/ 	.word	0x00000000
        /*0040*/ 	.short	0x0002
        /*0042*/ 	.short	0x0010
        /*0044*/ 	.byte	0x00, 0xf5, 0x21, 0x00


	//----- nvinfo : EIATTR_KPARAM_INFO
	.align		4
.L_99:
        /*0048*/ 	.byte	0x04, 0x17
        /*004a*/ 	.short	(.L_101 - .L_100)
.L_100:
        /*004c*/ 	.word	0x00000000
        /*0050*/ 	.short	0x0001
        /*0052*/ 	.short	0x0008
        /*0054*/ 	.byte	0x00, 0xf5, 0x21, 0x00


	//----- nvinfo : EIATTR_KPARAM_INFO
	.align		4
.L_101:
        /*0058*/ 	.byte	0x04, 0x17
        /*005a*/ 	.short	(.L_103 - .L_102)
.L_102:
        /*005c*/ 	.word	0x00000000
        /*0060*/ 	.short	0x0000
        /*0062*/ 	.short	0x0000
        /*0064*/ 	.byte	0x00, 0xf5, 0x21, 0x00


	//----- nvinfo : EIATTR_SPARSE_MMA_MASK
	.align		4
.L_103:
        /*0068*/ 	.byte	0x03, 0x50
        /*006a*/ 	.short	0x0000


	//----- nvinfo : EIATTR_WMMA_USED
	.align		4
        /*006c*/ 	.byte	0x01, 0x2b
	.zero		2


	//----- nvinfo : EIATTR_MAXREG_COUNT
	.align		4
        /*0070*/ 	.byte	0x03, 0x1b
        /*0072*/ 	.short	0x00ff


	//----- nvinfo : EIATTR_MERCURY_ISA_VERSION
	.align		4
        /*0074*/ 	.byte	0x03, 0x5f
        /*0076*/ 	.short	0x0101


	//----- nvinfo : EIATTR_VRC_CTA_INIT_COUNT
	.align		4
        /*0078*/ 	.byte	0x02, 0x4a
	.zero		1
	.zero		1


	//----- nvinfo : EIATTR_EXIT_INSTR_OFFSETS
	.align		4
        /*007c*/ 	.byte	0x04, 0x1c
        /*007e*/ 	.short	(.L_105 - .L_104)


	//   ....[0]....
.L_104:
        /*0080*/ 	.word	0x00000e20


	//----- nvinfo : EIATTR_CBANK_PARAM_SIZE
	.align		4
.L_105:
        /*0084*/ 	.byte	0x03, 0x19
        /*0086*/ 	.short	0x0024


	//----- nvinfo : EIATTR_PARAM_CBANK
	.align		4
        /*0088*/ 	.byte	0x04, 0x0a
        /*008a*/ 	.short	(.L_107 - .L_106)
	.align		4
.L_106:
        /*008c*/ 	.word	index@(.nv.constant0._Z12matmul_TC_GMPfPK6__halfS2_iii)
        /*0090*/ 	.short	0x0380
        /*0092*/ 	.short	0x0024


	//----- nvinfo : EIATTR_SW_WAR
	.align		4
.L_107:
        /*0094*/ 	.byte	0x04, 0x36
        /*0096*/ 	.short	(.L_109 - .L_108)
.L_108:
        /*0098*/ 	.word	0x00000008
.L_109:


//--------------------- .nv.info._Z9matmul_GMPfPKfS1_iii --------------------------
	.section	.nv.info._Z9matmul_GMPfPKfS1_iii,"",@"SHT_CUDA_INFO"
	.sectionflags	@""
	.align	4


	//----- nvinfo : EIATTR_CUDA_API_VERSION
	.align		4
        /*0000*/ 	.byte	0x04, 0x37
        /*0002*/ 	.short	(.L_111 - .L_110)
.L_110:
        /*0004*/ 	.word	0x00000082


	//----- nvinfo : EIATTR_KPARAM_INFO
	.align		4
.L_111:
        /*0008*/ 	.byte	0x04, 0x17
        /*000a*/ 	.short	(.L_113 - .L_112)
.L_112:
        /*000c*/ 	.word	0x00000000
        /*0010*/ 	.short	0x0005
        /*0012*/ 	.short	0x0020
        /*0014*/ 	.byte	0x00, 0xf0, 0x11, 0x00


	//----- nvinfo : EIATTR_KPARAM_INFO
	.align		4
.L_113:
        /*0018*/ 	.byte	0x04, 0x17
        /*001a*/ 	.short	(.L_115 - .L_114)
.L_114:
        /*001c*/ 	.word	0x00000000
        /*0020*/ 	.short	0x0004
        /*0022*/ 	.short	0x001c
        /*0024*/ 	.byte	0x00, 0xf0, 0x11, 0x00


	//----- nvinfo : EIATTR_KPARAM_INFO
	.align		4
.L_115:
        /*0028*/ 	.byte	0x04, 0x17
        /*002a*/ 	.short	(.L_117 - .L_116)
.L_116:
        /*002c*/ 	.word	0x00000000
        /*0030*/ 	.short	0x0003
        /*0032*/ 	.short	0x0018
        /*0034*/ 	.byte	0x00, 0xf0, 0x11, 0x00


	//----- nvinfo : EIATTR_KPARAM_INFO
	.align		4
.L_117:
        /*0038*/ 	.byte	0x04, 0x17
        /*003a*/ 	.short	(.L_119 - .L_118)
.L_118:
        /*003c*/ 	.word	0x00000000
        /*0040*/ 	.short	0x0002
        /*0042*/ 	.short	0x0010
        /*0044*/ 	.byte	0x00, 0xf5, 0x21, 0x00


	//----- nvinfo : EIATTR_KPARAM_INFO
	.align		4
.L_119:
        /*0048*/ 	.byte	0x04, 0x17
        /*004a*/ 	.short	(.L_121 - .L_120)
.L_120:
        /*004c*/ 	.word	0x00000000
        /*0050*/ 	.short	0x0001
        /*0052*/ 	.short	0x0008
        /*0054*/ 	.byte	0x00, 0xf5, 0x21, 0x00


	//----- nvinfo : EIATTR_KPARAM_INFO
	.align		4
.L_121:
        /*0058*/ 	.byte	0x04, 0x17
        /*005a*/ 	.short	(.L_123 - .L_122)
.L_122:
        /*005c*/ 	.word	0x00000000
        /*0060*/ 	.short	0x0000
        /*0062*/ 	.short	0x0000
        /*0064*/ 	.byte	0x00, 0xf5, 0x21, 0x00


	//----- nvinfo : EIATTR_SPARSE_MMA_MASK
	.align		4
.L_123:
        /*0068*/ 	.byte	0x03, 0x50
        /*006a*/ 	.short	0x0000


	//----- nvinfo : EIATTR_MAXREG_COUNT
	.align		4
        /*006c*/ 	.byte	0x03, 0x1b
        /*006e*/ 	.short	0x00ff


	//----- nvinfo : EIATTR_MERCURY_ISA_VERSION
	.align		4
        /*0070*/ 	.byte	0x03, 0x5f
        /*0072*/ 	.short	0x0101


	//----- nvinfo : EIATTR_VRC_CTA_INIT_COUNT
	.align		4
        /*0074*/ 	.byte	0x02, 0x4a
	.zero		1
	.zero		1


	//----- nvinfo : EIATTR_EXIT_INSTR_OFFSETS
	.align		4
        /*0078*/ 	.byte	0x04, 0x1c
        /*007a*/ 	.short	(.L_125 - .L_124)


	//   ....[0]....
.L_124:
        /*007c*/ 	.word	0x000000d0


	//   ....[1]....
        /*0080*/ 	.word	0x000008f0


	//----- nvinfo : EIATTR_CBANK_PARAM_SIZE
	.align		4
.L_125:
        /*0084*/ 	.byte	0x03, 0x19
        /*0086*/ 	.short	0x0024


	//----- nvinfo : EIATTR_PARAM_CBANK
	.align		4
        /*0088*/ 	.byte	0x04, 0x0a
        /*008a*/ 	.short	(.L_127 - .L_126)
	.align		4
.L_126:
        /*008c*/ 	.word	index@(.nv.constant0._Z9matmul_GMPfPKfS1_iii)
        /*0090*/ 	.short	0x0380
        /*0092*/ 	.short	0x0024


	//----- nvinfo : EIATTR_SW_WAR
	.align		4
.L_127:
        /*0094*/ 	.byte	0x04, 0x36
        /*0096*/ 	.short	(.L_129 - .L_128)
.L_128:
        /*0098*/ 	.word	0x00000008
.L_129:


//--------------------- .nv.callgraph             --------------------------
	.section	.nv.callgraph,"",@"SHT_CUDA_CALLGRAPH"
	.align	4
	.sectionentsize	8
	.align		4
        /*0000*/ 	.word	0x00000000
	.align		4
        /*0004*/ 	.word	0xffffffff
	.align		4
        /*0008*/ 	.word	0x00000000
	.align		4
        /*000c*/ 	.word	0xfffffffe
	.align		4
        /*0010*/ 	.word	0x00000000
	.align		4
        /*0014*/ 	.word	0xfffffffd
	.align		4
        /*0018*/ 	.word	0x00000000
	.align		4
        /*001c*/ 	.word	0xfffffffc


//--------------------- .text._Z14matmul_SM_MWPTILi32ELi8ELi4EEvPfPKfS2_iii --------------------------
	.section	.text._Z14matmul_SM_MWPTILi32ELi8ELi4EEvPfPKfS2_iii,"ax",@progbits
	.align	128
        .global         _Z14matmul_SM_MWPTILi32ELi8ELi4EEvPfPKfS2_iii
        .type           _Z14matmul_SM_MWPTILi32ELi8ELi4EEvPfPKfS2_iii,@function
        .size           _Z14matmul_SM_MWPTILi32ELi8ELi4EEvPfPKfS2_iii,(.L_x_21 - _Z14matmul_SM_MWPTILi32ELi8ELi4EEvPfPKfS2_iii)
        .other          _Z14matmul_SM_MWPTILi32ELi8ELi4EEvPfPKfS2_iii,@"STO_CUDA_ENTRY STV_DEFAULT"
_Z14matmul_SM_MWPTILi32ELi8ELi4EEvPfPKfS2_iii:
.text._Z14matmul_SM_MWPTILi32ELi8ELi4EEvPfPKfS2_iii:
[----:B------:R-:W-:Y:S01]  /*0000*/  LDC R1, c[0x0][0x37c] ;  /* 0x0000df00ff017b82 */ /* 0x000fe20000000800 */
[----:B------:R-:W0:Y:S01]  /*0010*/  S2R R44, SR_CTAID.Y ;  /* 0x00000000002c7919 */ /* 0x000e220000002600 */
[----:B------:R-:W1:Y:S01]  /*0020*/  LDCU UR7, c[0x0][0x39c] ;  /* 0x00007380ff0777ac */ /* 0x000e620008000800 */
[----:B------:R-:W-:Y:S01]  /*0030*/  HFMA2 R41, -RZ, RZ, 0, 0 ;  /* 0x00000000ff297431 */ /* 0x000fe200000001ff */
[----:B------:R-:W-:Y:S01]  /*0040*/  MOV R33, RZ ;  /* 0x000000ff00217202 */ /* 0x000fe20000000f00 */
[----:B------:R-:W2:Y:S01]  /*0050*/  S2R R43, SR_TID.X ;  /* 0x00000000002b7919 */ /* 0x000ea20000002100 */
[----:B------:R-:W2:Y:S01]  /*0060*/  LDCU UR4, c[0x0][0x360] ;  /* 0x00006c00ff0477ac */ /* 0x000ea20008000800 */
[----:B------:R-:W-:Y:S01]  /*0070*/  HFMA2 R29, -RZ, RZ, 0, 0 ;  /* 0x00000000ff1d7431 */ /* 0x000fe200000001ff */
[----:B------:R-:W-:Y:S01]  /*0080*/  MOV R25, RZ ;  /* 0x000000ff00197202 */ /* 0x000fe20000000f00 */
[----:B------:R-:W2:Y:S01]  /*0090*/  S2R R0, SR_CTAID.X ;  /* 0x0000000000007919 */ /* 0x000ea20000002500 */
[----:B------:R-:W0:Y:S01]  /*00a0*/  LDCU UR5, c[0x0][0x364] ;  /* 0x00006c80ff0577ac */ /* 0x000e220008000800 */
[----:B------:R-:W-:Y:S01]  /*00b0*/  HFMA2 R17, -RZ, RZ, 0, 0 ;  /* 0x00000000ff117431 */ /* 0x000fe200000001ff */
[----:B------:R-:W-:Y:S01]  /*00c0*/  CS2R R20, SRZ ;  /* 0x0000000000147805 */ /* 0x000fe2000001ff00 */
[----:B------:R-:W3:Y:S01]  /*00d0*/  S2R R42, SR_TID.Y ;  /* 0x00000000002a7919 */ /* 0x000ee20000002200 */
[----:B------:R-:W-:Y:S01]  /*00e0*/  MOV R13, RZ ;  /* 0x000000ff000d7202 */ /* 0x000fe20000000f00 */
[----:B------:R-:W4:Y:S01]  /*00f0*/  LDCU.64 UR10, c[0x0][0x358] ;  /* 0x00006b00ff0a77ac */ /* 0x000f220008000a00 */
[----:B-1----:R-:W-:Y:S01]  /*0100*/  UISETP.GE.AND UP0, UPT, UR7, 0x20, UPT ;  /* 0x000000200700788c */ /* 0x002fe2000bf06270 */
[----:B0-----:R-:W-:-:S02]  /*0110*/  IMAD R44, R44, UR5, RZ ;  /* 0x000000052c2c7c24 */ /* 0x001fc4000f8e02ff */
[----:B--2---:R-:W-:-:S03]  /*0120*/  IMAD R45, R0, UR4, R43 ;  /* 0x00000004002d7c24 */ /* 0x004fc6000f8e022b */
[----:B---3--:R-:W-:-:S03]  /*0130*/  LEA R44, R44, R42, 0x3 ;  /* 0x0000002a2c2c7211 */ /* 0x008fc600078e18ff */
[----:B----4-:R-:W-:Y:S05]  /*0140*/  BRA.U !UP0, `(.L_x_0) ;  /* 0x0000000908407547 */ /* 0x010fea000b800000 */
[----:B------:R-:W0:Y:S01]  /*0150*/  S2UR UR6, SR_CgaCtaId ;  /* 0x00000000000679c3 */ /* 0x000e220000008800 */
[----:B------:R-:W-:Y:S01]  /*0160*/  UMOV UR4, 0x400 ;  /* 0x0000040000047882 */ /* 0x000fe20000000000 */
[----:B------:R-:W-:Y:S01]  /*0170*/  USHF.R.S32.HI UR5, URZ, 0x1f, UR7 ;  /* 0x0000001fff057899 */ /* 0x000fe20008011407 */
[----:B------:R-:W-:-:S03]  /*0180*/  MOV R41, RZ ;  /* 0x000000ff00297202 */ /* 0x000fc60000000f00 */
[----:B------:R-:W-:-:S04]  /*0190*/  ULEA.HI UR5, UR5, UR7, URZ, 0x5 ;  /* 0x0000000705057291 */ /* 0x000fc8000f8f28ff */
[----:B------:R-:W-:Y:S02]  /*01a0*/  USHF.R.S32.HI UR5, URZ, 0x5, UR5 ;  /* 0x00000005ff057899 */ /* 0x000fe40008011405 */
[----:B0-----:R-:W-:Y:S02]  /*01b0*/  ULEA UR8, UR6, UR4, 0x18 ;  /* 0x0000000406087291 */ /* 0x001fe4000f8ec0ff */
[----:B------:R-:W-:-:S04]  /*01c0*/  UIADD3 UR4, UPT, UPT, UR4, 0x1000, URZ ;  /* 0x0000100004047890 */ /* 0x000fc8000fffe0ff */
[----:B------:R-:W-:Y:S01]  /*01d0*/  ULEA UR4, UR6, UR4, 0x18 ;  /* 0x0000000406047291 */ /* 0x000fe2000f8ec0ff */
[C---:B------:R-:W-:Y:S02]  /*01e0*/  LEA R3, R43.reuse, UR8, 0x2 ;  /* 0x000000082b037c11 */ /* 0x040fe4000f8e10ff */
[C---:B------:R-:W-:Y:S02]  /*01f0*/  LEA R2, R42.reuse, UR8, 0x7 ;  /* 0x000000082a027c11 */ /* 0x040fe4000f8e38ff */
[----:B------:R-:W-:Y:S02]  /*0200*/  LEA R0, R42, R3, 0x7 ;  /* 0x000000032a007211 */ /* 0x000fe400078e38ff */
[----:B------:R-:W-:Y:S01]  /*0210*/  LEA R5, R43, UR4, 0x2 ;  /* 0x000000042b057c11 */ /* 0x000fe2000f8e10ff */
[----:B------:R-:W-:Y:S01]  /*0220*/  UMOV UR4, URZ ;  /* 0x000000ff00047c82 */ /* 0x000fe20008000000 */
[----:B------:R-:W-:Y:S02]  /*0230*/  IADD3 R2, PT, PT, R2, 0x800, RZ ;  /* 0x0000080002027810 */ /* 0x000fe40007ffe0ff */
[----:B------:R-:W-:-:S02]  /*0240*/  LEA R3, R42, R5, 0x7 ;  /* 0x000000052a037211 */ /* 0x000fc400078e38ff */
[----:B------:R-:W-:-:S07]  /*0250*/  IADD3 R36, PT, PT, R5, 0x100, RZ ;  /* 0x0000010005247810 */ /* 0x000fce0007ffe0ff */
.L_x_2:
[----:B------:R-:W0:Y:S08]  /*0260*/  LDC R9, c[0x0][0x39c] ;  /* 0x0000e700ff097b82 */ /* 0x000e300000000800 */
[----:B------:R-:W1:Y:S08]  /*0270*/  LDC R8, c[0x0][0x3a0] ;  /* 0x0000e800ff087b82 */ /* 0x000e700000000800 */
[----:B------:R-:W2:Y:S08]  /*0280*/  LDC.64 R4, c[0x0][0x388] ;  /* 0x0000e200ff047b82 */ /* 0x000eb00000000a00 */
[----:B------:R-:W3:Y:S01]  /*0290*/  LDC.64 R6, c[0x0][0x390] ;  /* 0x0000e400ff067b82 */ /* 0x000ee20000000a00 */
[----:B0-----:R-:W-:-:S05]  /*02a0*/  IMAD R10, R44, R9, R43 ;  /* 0x000000092c0a7224 */ /* 0x001fca00078e022b */
[----:B------:R-:W-:Y:S01]  /*02b0*/  LEA R23, R9, R10, 0x2 ;  /* 0x0000000a09177211 */ /* 0x000fe200078e10ff */
[----:B-1----:R-:W-:Y:S02]  /*02c0*/  IMAD R11, R42, R8, R45 ;  /* 0x000000082a0b7224 */ /* 0x002fe400078e022d */
[----:B--2---:R-:W-:-:S04]  /*02d0*/  IMAD.WIDE.U32 R26, R10, 0x4, R4 ;  /* 0x000000040a1a7825 */ /* 0x004fc800078e0004 */
[----:B------:R-:W-:Y:S01]  /*02e0*/  IMAD.WIDE.U32 R22, R23, 0x4, R4 ;  /* 0x0000000417167825 */ /* 0x000fe200078e0004 */
[----:B------:R-:W2:Y:S03]  /*02f0*/  LDG.E.CONSTANT R39, desc[UR10][R26.64] ;  /* 0x0000000a1a277981 */ /* 0x000ea6000c1e9900 */
[----:B---3--:R-:W-:Y:S01]  /*0300*/  IMAD.WIDE R30, R11, 0x4, R6 ;  /* 0x000000040b1e7825 */ /* 0x008fe200078e0206 */
[----:B------:R0:W3:Y:S04]  /*0310*/  LDG.E.CONSTANT R37, desc[UR10][R22.64] ;  /* 0x0000000a16257981 */ /* 0x0000e8000c1e9900 */
[----:B------:R-:W4:Y:S01]  /*0320*/  LDG.E.CONSTANT R12, desc[UR10][R30.64] ;  /* 0x0000000a1e0c7981 */ /* 0x000f22000c1e9900 */
[----:B------:R-:W-:-:S02]  /*0330*/  LEA R15, R8, R11, 0x2 ;  /* 0x0000000b080f7211 */ /* 0x000fc400078e10ff */
[----:B------:R-:W-:-:S03]  /*0340*/  LEA R16, R9, R10, 0x3 ;  /* 0x0000000a09107211 */ /* 0x000fc600078e18ff */
[----:B------:R-:W-:Y:S01]  /*0350*/  IMAD.WIDE R14, R15, 0x4, R6 ;  /* 0x000000040f0e7825 */ /* 0x000fe200078e0206 */
[----:B------:R-:W-:-:S03]  /*0360*/  LEA R10, R9, R10, 0x4 ;  /* 0x0000000a090a7211 */ /* 0x000fc600078e20ff */
[--C-:B------:R-:W-:Y:S01]  /*0370*/  IMAD.WIDE.U32 R34, R16, 0x4, R4.reuse ;  /* 0x0000000410227825 */ /* 0x100fe200078e0004 */
[----:B------:R1:W5:Y:S01]  /*0380*/  LDG.E.CONSTANT R18, desc[UR10][R14.64] ;  /* 0x0000000a0e127981 */ /* 0x000362000c1e9900 */
[C---:B0-----:R-:W-:Y:S02]  /*0390*/  LEA R23, R9.reuse, R10, 0x2 ;  /* 0x0000000a09177211 */ /* 0x041fe400078e10ff */
[--C-:B------:R-:W-:Y:S01]  /*03a0*/  IMAD.WIDE.U32 R26, R10, 0x4, R4.reuse ;  /* 0x000000040a1a7825 */ /* 0x100fe200078e0004 */
[C---:B------:R-:W-:Y:S01]  /*03b0*/  LEA R16, R9.reuse, R16, 0x2 ;  /* 0x0000001009107211 */ /* 0x040fe200078e10ff */
[----:B------:R0:W5:Y:S01]  /*03c0*/  LDG.E.CONSTANT R19, desc[UR10][R34.64] ;  /* 0x0000000a22137981 */ /* 0x000162000c1e9900 */
[----:B------:R-:W-:Y:S02]  /*03d0*/  LEA R10, R9, R10, 0x3 ;  /* 0x0000000a090a7211 */ /* 0x000fe400078e18ff */
[CC--:B-1----:R-:W-:Y:S01]  /*03e0*/  LEA R15, R8.reuse, R11.reuse, 0x3 ;  /* 0x0000000b080f7211 */ /* 0x0c2fe200078e18ff */
[--C-:B------:R-:W-:Y:S01]  /*03f0*/  IMAD.WIDE.U32 R22, R23, 0x4, R4.reuse ;  /* 0x0000000417167825 */ /* 0x100fe200078e0004 */
[C---:B------:R-:W-:Y:S01]  /*0400*/  LEA R11, R8.reuse, R11, 0x4 ;  /* 0x0000000b080b7211 */ /* 0x040fe200078e20ff */
[----:B------:R-:W5:Y:S01]  /*0410*/  LDG.E.CONSTANT R27, desc[UR10][R26.64] ;  /* 0x0000000a1a1b7981 */ /* 0x000f62000c1e9900 */
[----:B0-----:R-:W-:Y:S01]  /*0420*/  LEA R35, R8, R15, 0x2 ;  /* 0x0000000f08237211 */ /* 0x001fe200078e10ff */
[----:B------:R-:W-:-:S02]  /*0430*/  IMAD.WIDE.U32 R30, R16, 0x4, R4 ;  /* 0x00000004101e7825 */ /* 0x000fc400078e0004 */
[----:B------:R-:W5:Y:S02]  /*0440*/  LDG.E.CONSTANT R23, desc[UR10][R22.64] ;  /* 0x0000000a16177981 */ /* 0x000f64000c1e9900 */
[--C-:B------:R-:W-:Y:S02]  /*0450*/  IMAD.WIDE R34, R35, 0x4, R6.reuse ;  /* 0x0000000423227825 */ /* 0x100fe400078e0206 */
[----:B------:R-:W5:Y:S04]  /*0460*/  LDG.E.CONSTANT R31, desc[UR10][R30.64] ;  /* 0x0000000a1e1f7981 */ /* 0x000f68000c1e9900 */
[----:B------:R-:W5:Y:S04]  /*0470*/  LDG.E.CONSTANT R34, desc[UR10][R34.64] ;  /* 0x0000000a22227981 */ /* 0x000f68000c1e9900 */
[----:B--2---:R0:W-:Y:S04]  /*0480*/  STS [R0], R39 ;  /* 0x0000002700007388 */ /* 0x0041e80000000800 */
[----:B----4-:R-:W-:Y:S01]  /*0490*/  STS [R3], R12 ;  /* 0x0000000c03007388 */ /* 0x010fe20000000800 */
[----:B0-----:R-:W-:-:S03]  /*04a0*/  IMAD.WIDE R38, R15, 0x4, R6 ;  /* 0x000000040f267825 */ /* 0x001fc600078e0206 */
[----:B---3--:R0:W-:Y:S01]  /*04b0*/  STS [R0+0x200], R37 ;  /* 0x0002002500007388 */ /* 0x0081e20000000800 */
[----:B------:R-:W-:-:S03]  /*04c0*/  LEA R15, R8, R11, 0x2 ;  /* 0x0000000b080f7211 */ /* 0x000fc600078e10ff */
[----:B------:R1:W2:Y:S01]  /*04d0*/  LDG.E.CONSTANT R16, desc[UR10][R38.64] ;  /* 0x0000000a26107981 */ /* 0x0002a2000c1e9900 */
[----:B0-----:R-:W-:Y:S02]  /*04e0*/  LEA R37, R9, R10, 0x2 ;  /* 0x0000000a09257211 */ /* 0x001fe400078e10ff */
[----:B------:R-:W-:Y:S01]  /*04f0*/  LEA R9, R8, R11, 0x3 ;  /* 0x0000000b08097211 */ /* 0x000fe200078e18ff */
[----:B-1----:R-:W-:-:S04]  /*0500*/  IMAD.WIDE R38, R11, 0x4, R6 ;  /* 0x000000040b267825 */ /* 0x002fc800078e0206 */
[--C-:B------:R-:W-:Y:S01]  /*0510*/  IMAD.WIDE.U32 R10, R10, 0x4, R4.reuse ;  /* 0x000000040a0a7825 */ /* 0x100fe200078e0004 */
[----:B------:R0:W3:Y:S03]  /*0520*/  LDG.E.CONSTANT R12, desc[UR10][R38.64] ;  /* 0x0000000a260c7981 */ /* 0x0000e6000c1e9900 */
[----:B------:R-:W-:Y:S01]  /*0530*/  IMAD.WIDE.U32 R4, R37, 0x4, R4 ;  /* 0x0000000425047825 */ /* 0x000fe200078e0004 */
[----:B------:R-:W-:Y:S01]  /*0540*/  LEA R37, R8, R9, 0x2 ;  /* 0x0000000908257211 */ /* 0x000fe200078e10ff */
[----:B------:R-:W4:Y:S02]  /*0550*/  LDG.E.CONSTANT R11, desc[UR10][R10.64] ;  /* 0x0000000a0a0b7981 */ /* 0x000f24000c1e9900 */
[--C-:B------:R-:W-:Y:S02]  /*0560*/  IMAD.WIDE R14, R15, 0x4, R6.reuse ;  /* 0x000000040f0e7825 */ /* 0x100fe400078e0206 */
[----:B------:R-:W4:Y:S02]  /*0570*/  LDG.E.CONSTANT R5, desc[UR10][R4.64] ;  /* 0x0000000a04057981 */ /* 0x000f24000c1e9900 */
[----:B------:R-:W-:-:S02]  /*0580*/  IMAD.WIDE R8, R9, 0x4, R6 ;  /* 0x0000000409087825 */ /* 0x000fc400078e0206 */
[----:B------:R-:W4:Y:S02]  /*0590*/  LDG.E.CONSTANT R14, desc[UR10][R14.64] ;  /* 0x0000000a0e0e7981 */ /* 0x000f24000c1e9900 */
[----:B------:R-:W-:Y:S02]  /*05a0*/  IMAD.WIDE R6, R37, 0x4, R6 ;  /* 0x0000000425067825 */ /* 0x000fe400078e0206 */
[----:B------:R-:W4:Y:S04]  /*05b0*/  LDG.E.CONSTANT R8, desc[UR10][R8.64] ;  /* 0x0000000a08087981 */ /* 0x000f28000c1e9900 */
[----:B------:R-:W4:Y:S04]  /*05c0*/  LDG.E.CONSTANT R6, desc[UR10][R6.64] ;  /* 0x0000000a06067981 */ /* 0x000f28000c1e9900 */
[----:B-----5:R1:W-:Y:S04]  /*05d0*/  STS [R3+0x200], R18 ;  /* 0x0002001203007388 */ /* 0x0203e80000000800 */
[----:B------:R1:W-:Y:S01]  /*05e0*/  STS [R0+0x400], R19 ;  /* 0x0004001300007388 */ /* 0x0003e20000000800 */
[----:B------:R-:W-:Y:S01]  /*05f0*/  UIADD3 UR4, UPT, UPT, UR4, 0x1, URZ ;  /* 0x0000000104047890 */ /* 0x000fe2000fffe0ff */
[----:B------:R-:W-:-:S02]  /*0600*/  MOV R40, R36 ;  /* 0x0000002400287202 */ /* 0x000fc40000000f00 */
[----:B0-----:R-:W-:Y:S01]  /*0610*/  MOV R39, R2 ;  /* 0x0000000200277202 */ /* 0x001fe20000000f00 */
[----:B------:R-:W-:Y:S01]  /*0620*/  UISETP.NE.AND UP1, UPT, UR4, UR5, UPT ;  /* 0x000000050400728c */ /* 0x000fe2000bf25270 */
[----:B------:R-:W-:Y:S01]  /*0630*/  UMOV UR6, 0x800 ;  /* 0x0000080000067882 */ /* 0x000fe20000000000 */
[----:B--2---:R1:W-:Y:S04]  /*0640*/  STS [R3+0x400], R16 ;  /* 0x0004001003007388 */ /* 0x0043e80000000800 */
[----:B------:R1:W-:Y:S04]  /*0650*/  STS [R0+0x600], R31 ;  /* 0x0006001f00007388 */ /* 0x0003e80000000800 */
[----:B------:R1:W-:Y:S04]  /*0660*/  STS [R3+0x600], R34 ;  /* 0x0006002203007388 */ /* 0x0003e80000000800 */
[----:B------:R1:W-:Y:S04]  /*0670*/  STS [R0+0x800], R27 ;  /* 0x0008001b00007388 */ /* 0x0003e80000000800 */
[----:B---3--:R1:W-:Y:S04]  /*0680*/  STS [R3+0x800], R12 ;  /* 0x0008000c03007388 */ /* 0x0083e80000000800 */
[----:B------:R1:W-:Y:S04]  /*0690*/  STS [R0+0xa00], R23 ;  /* 0x000a001700007388 */ /* 0x0003e80000000800 */
[----:B----4-:R1:W-:Y:S04]  /*06a0*/  STS [R3+0xa00], R14 ;  /* 0x000a000e03007388 */ /* 0x0103e80000000800 */
[----:B------:R1:W-:Y:S04]  /*06b0*/  STS [R0+0xc00], R11 ;  /* 0x000c000b00007388 */ /* 0x0003e80000000800 */
[----:B------:R1:W-:Y:S04]  /*06c0*/  STS [R3+0xc00], R8 ;  /* 0x000c000803007388 */ /* 0x0003e80000000800 */
[----:B------:R1:W-:Y:S04]  /*06d0*/  STS [R0+0xe00], R5 ;  /* 0x000e000500007388 */ /* 0x0003e80000000800 */
[----:B------:R1:W-:Y:S01]  /*06e0*/  STS [R3+0xe00], R6 ;  /* 0x000e000603007388 */ /* 0x0003e20000000800 */
[----:B------:R-:W-:Y:S06]  /*06f0*/  BAR.SYNC.DEFER_BLOCKING 0x0 ;  /* 0x0000000000007b1d */ /* 0x000fec0000010000 */
.L_x_1:
[----:B------:R-:W-:Y:S01]  /*0700*/  LDS R38, [R40+-0x100] ;  /* 0xffff000028267984 */ /* 0x000fe20000000800 */
[----:B------:R-:W-:-:S03]  /*0710*/  UIADD3 UR6, UPT, UPT, UR6, 0x10, URZ ;  /* 0x0000001006067890 */ /* 0x000fc6000fffe0ff */
[----:B-1----:R-:W0:Y:S01]  /*0720*/  LDS.128 R4, [R39+-0x800] ;  /* 0xfff8000027047984 */ /* 0x002e220000000c00 */
[----:B------:R-:W-:-:S03]  /*0730*/  UISETP.NE.AND UP0, UPT, UR6, 0x880, UPT ;  /* 0x000008800600788c */ /* 0x000fc6000bf05270 */
[----:B------:R-:W1:Y:S04]  /*0740*/  LDS.128 R8, [R39+-0x600] ;  /* 0xfffa000027087984 */ /* 0x000e680000000c00 */
[----:B------:R-:W2:Y:S01]  /*0750*/  LDS R37, [R40+-0x80] ;  /* 0xffff800028257984 */ /* 0x000ea20000000800 */
[----:B0-----:R-:W-:-:S03]  /*0760*/  FFMA R12, R38, R4, R13 ;  /* 0x00000004260c7223 */ /* 0x001fc6000000000d */
[----:B------:R-:W0:Y:S01]  /*0770*/  LDS R4, [R40] ;  /* 0x0000000028047984 */ /* 0x000e220000000800 */
[----:B-1----:R-:W-:-:S03]  /*0780*/  FFMA R8, R38, R8, R17 ;  /* 0x0000000826087223 */ /* 0x002fc60000000011 */
[----:B------:R-:W1:Y:S01]  /*0790*/  LDS.128 R16, [R39+-0x200] ;  /* 0xfffe000027107984 */ /* 0x000e620000000c00 */
[C---:B--2---:R-:W-:Y:S01]  /*07a0*/  FFMA R5, R37.reuse, R5, R12 ;  /* 0x0000000525057223 */ /* 0x044fe2000000000c */
[----:B------:R-:W-:Y:S02]  /*07b0*/  FFMA R9, R37, R9, R8 ;  /* 0x0000000925097223 */ /* 0x000fe40000000008 */
[----:B------:R-:W2:Y:S04]  /*07c0*/  LDS.128 R12, [R39+-0x400] ;  /* 0xfffc0000270c7984 */ /* 0x000ea80000000c00 */
[----:B------:R3:W4:Y:S02]  /*07d0*/  LDS R8, [R40+0x80] ;  /* 0x0000800028087984 */ /* 0x0007240000000800 */
[----:B---3--:R-:W-:Y:S01]  /*07e0*/  IADD3 R40, PT, PT, R40, 0x200, RZ ;  /* 0x0000020028287810 */ /* 0x008fe20007ffe0ff */
[C---:B0-----:R-:W-:Y:S01]  /*07f0*/  FFMA R6, R4.reuse, R6, R5 ;  /* 0x0000000604067223 */ /* 0x041fe20000000005 */
[----:B------:R-:W-:Y:S01]  /*0800*/  FFMA R10, R4, R10, R9 ;  /* 0x0000000a040a7223 */ /* 0x000fe20000000009 */
[C---:B-1----:R-:W-:Y:S01]  /*0810*/  FFMA R16, R38.reuse, R16, R20 ;  /* 0x0000001026107223 */ /* 0x042fe20000000014 */
[----:B--2---:R-:W-:-:S03]  /*0820*/  FFMA R12, R38, R12, R21 ;  /* 0x0000000c260c7223 */ /* 0x004fc60000000015 */
[C---:B------:R-:W-:Y:S01]  /*0830*/  FFMA R17, R37.reuse, R17, R16 ;  /* 0x0000001125117223 */ /* 0x040fe20000000010 */
[----:B------:R-:W0:Y:S01]  /*0840*/  LDS.128 R20, [R39] ;  /* 0x0000000027147984 */ /* 0x000e220000000c00 */
[C---:B------:R-:W-:Y:S02]  /*0850*/  FFMA R13, R37.reuse, R13, R12 ;  /* 0x0000000d250d7223 */ /* 0x040fe4000000000c */
[----:B------:R-:W-:Y:S01]  /*0860*/  FFMA R18, R4, R18, R17 ;  /* 0x0000001204127223 */ /* 0x000fe20000000011 */
[----:B----4-:R-:W-:Y:S01]  /*0870*/  FFMA R17, R8, R11, R10 ;  /* 0x0000000b08117223 */ /* 0x010fe2000000000a */
[----:B------:R-:W-:Y:S01]  /*0880*/  FFMA R14, R4, R14, R13 ;  /* 0x0000000e040e7223 */ /* 0x000fe2000000000d */
[----:B------:R-:W-:Y:S01]  /*0890*/  FFMA R13, R8, R7, R6 ;  /* 0x00000007080d7223 */ /* 0x000fe20000000006 */
[----:B0-----:R-:W-:Y:S02]  /*08a0*/  FFMA R20, R38, R20, R25 ;  /* 0x0000001426147223 */ /* 0x001fe40000000019 */
[----:B------:R-:W0:Y:S02]  /*08b0*/  LDS.128 R24, [R39+0x200] ;  /* 0x0002000027187984 */ /* 0x000e240000000c00 */
[----:B------:R-:W-:Y:S01]  /*08c0*/  FFMA R21, R37, R21, R20 ;  /* 0x0000001525157223 */ /* 0x000fe20000000014 */
[----:B------:R-:W-:-:S03]  /*08d0*/  FFMA R20, R8, R19, R18 ;  /* 0x0000001308147223 */ /* 0x000fc60000000012 */
[----:B------:R-:W-:Y:S01]  /*08e0*/  FFMA R22, R4, R22, R21 ;  /* 0x0000001604167223 */ /* 0x000fe20000000015 */
[----:B------:R-:W-:Y:S01]  /*08f0*/  FFMA R21, R8, R15, R14 ;  /* 0x0000000f08157223 */ /* 0x000fe2000000000e */
[----:B0-----:R-:W-:Y:S02]  /*0900*/  FFMA R24, R38, R24, R29 ;  /* 0x0000001826187223 */ /* 0x001fe4000000001d */
[----:B------:R-:W0:Y:S02]  /*0910*/  LDS.128 R28, [R39+0x400] ;  /* 0x00040000271c7984 */ /* 0x000e240000000c00 */
[----:B------:R-:W-:-:S04]  /*0920*/  FFMA R25, R37, R25, R24 ;  /* 0x0000001925197223 */ /* 0x000fc80000000018 */
[----:B------:R-:W-:Y:S01]  /*0930*/  FFMA R26, R4, R26, R25 ;  /* 0x0000001a041a7223 */ /* 0x000fe20000000019 */
[----:B------:R-:W-:Y:S01]  /*0940*/  FFMA R25, R8, R23, R22 ;  /* 0x0000001708197223 */ /* 0x000fe20000000016 */
[----:B0-----:R-:W-:Y:S02]  /*0950*/  FFMA R28, R38, R28, R33 ;  /* 0x0000001c261c7223 */ /* 0x001fe40000000021 */
[----:B------:R0:W1:Y:S02]  /*0960*/  LDS.128 R32, [R39+0x600] ;  /* 0x0006000027207984 */ /* 0x0000640000000c00 */
[----:B------:R-:W-:-:S04]  /*0970*/  FFMA R29, R37, R29, R28 ;  /* 0x0000001d251d7223 */ /* 0x000fc8000000001c */
[----:B------:R-:W-:Y:S01]  /*0980*/  FFMA R30, R4, R30, R29 ;  /* 0x0000001e041e7223 */ /* 0x000fe2000000001d */
[----:B------:R-:W-:Y:S01]  /*0990*/  FFMA R29, R8, R27, R26 ;  /* 0x0000001b081d7223 */ /* 0x000fe2000000001a */
[----:B0-----:R-:W-:Y:S01]  /*09a0*/  IADD3 R39, PT, PT, R39, 0x10, RZ ;  /* 0x0000001027277810 */ /* 0x001fe20007ffe0ff */
[----:B-1----:R-:W-:-:S04]  /*09b0*/  FFMA R32, R38, R32, R41 ;  /* 0x0000002026207223 */ /* 0x002fc80000000029 */
[----:B------:R-:W-:-:S04]  /*09c0*/  FFMA R33, R37, R33, R32 ;  /* 0x0000002125217223 */ /* 0x000fc80000000020 */
[----:B------:R-:W-:Y:S01]  /*09d0*/  FFMA R34, R4, R34, R33 ;  /* 0x0000002204227223 */ /* 0x000fe20000000021 */
[----:B------:R-:W-:-:S03]  /*09e0*/  FFMA R33, R8, R31, R30 ;  /* 0x0000001f08217223 */ /* 0x000fc6000000001e */
[----:B------:R-:W-:Y:S01]  /*09f0*/  FFMA R41, R8, R35, R34 ;  /* 0x0000002308297223 */ /* 0x000fe20000000022 */
[----:B------:R-:W-:Y:S06]  /*0a00*/  BRA.U UP0, `(.L_x_1) ;  /* 0xfffffffd003c7547 */ /* 0x000fec000b83ffff */
[----:B------:R-:W-:Y:S01]  /*0a10*/  BAR.SYNC.DEFER_BLOCKING 0x0 ;  /* 0x0000000000007b1d */ /* 0x000fe20000010000 */
[----:B------:R-:W-:Y:S02]  /*0a20*/  IADD3 R43, PT, PT, R43, 0x20, RZ ;  /* 0x000000202b2b7810 */ /* 0x000fe40007ffe0ff */
[----:B------:R-:W-:-:S03]  /*0a30*/  IADD3 R42, PT, PT, R42, 0x20, RZ ;  /* 0x000000202a2a7810 */ /* 0x000fc60007ffe0ff */
[----:B------:R-:W-:Y:S05]  /*0a40*/  BRA.U UP1, `(.L_x_2) ;  /* 0xfffffff901047547 */ /* 0x000fea000b83ffff */
.L_x_0:
[----:B------:R-:W0:Y:S08]  /*0a50*/  LDC R0, c[0x0][0x3a0] ;  /* 0x0000e800ff007b82 */ /* 0x000e300000000800 */
[----:B------:R-:W1:Y:S01]  /*0a60*/  LDC.64 R2, c[0x0][0x380] ;  /* 0x0000e000ff027b82 */ /* 0x000e620000000a00 */
[----:B0-----:R-:W-:-:S05]  /*0a70*/  IMAD R45, R44, R0, R45 ;  /* 0x000000002c2d7224 */ /* 0x001fca00078e022d */
[CC--:B------:R-:W-:Y:S02]  /*0a80*/  LEA R11, R0.reuse, R45.reuse, 0x3 ;  /* 0x0000002d000b7211 */ /* 0x0c0fe400078e18ff */
[CC--:B------:R-:W-:Y:S01]  /*0a90*/  LEA R15, R0.reuse, R45.reuse, 0x4 ;  /* 0x0000002d000f7211 */ /* 0x0c0fe200078e20ff */
[--C-:B-1----:R-:W-:Y:S01]  /*0aa0*/  IMAD.WIDE R4, R45, 0x4, R2.reuse ;  /* 0x000000042d047825 */ /* 0x102fe200078e0202 */
[C---:B------:R-:W-:Y:S02]  /*0ab0*/  LEA R7, R0.reuse, R45, 0x2 ;  /* 0x0000002d00077211 */ /* 0x040fe400078e10ff */
[C---:B------:R-:W-:Y:S01]  /*0ac0*/  LEA R23, R0.reuse, R15, 0x3 ;  /* 0x0000000f00177211 */ /* 0x040fe200078e18ff */
[--C-:B------:R-:W-:Y:S01]  /*0ad0*/  IMAD.WIDE R8, R11, 0x4, R2.reuse ;  /* 0x000000040b087825 */ /* 0x100fe200078e0202 */
[C---:B------:R-:W-:Y:S01]  /*0ae0*/  LEA R11, R0.reuse, R11, 0x2 ;  /* 0x0000000b000b7211 */ /* 0x040fe200078e10ff */
[----:B------:R0:W-:Y:S01]  /*0af0*/  STG.E desc[UR10][R4.64], R13 ;  /* 0x0000000d04007986 */ /* 0x0001e2000c10190a */
[C---:B------:R-:W-:Y:S01]  /*0b00*/  LEA R19, R0.reuse, R15, 0x2 ;  /* 0x0000000f00137211 */ /* 0x040fe200078e10ff */
[----:B------:R-:W-:Y:S01]  /*0b10*/  IMAD.WIDE R6, R7, 0x4, R2 ;  /* 0x0000000407067825 */ /* 0x000fe200078e0202 */
[----:B------:R-:W-:-:S03]  /*0b20*/  LEA R27, R0, R23, 0x2 ;  /* 0x00000017001b7211 */ /* 0x000fc600078e10ff */
[--C-:B------:R-:W-:Y:S01]  /*0b30*/  IMAD.WIDE R10, R11, 0x4, R2.reuse ;  /* 0x000000040b0a7825 */ /* 0x100fe200078e0202 */
[----:B------:R-:W-:Y:S03]  /*0b40*/  STG.E desc[UR10][R6.64], R17 ;  /* 0x0000001106007986 */ /* 0x000fe6000c10190a */
[--C-:B------:R-:W-:Y:S01]  /*0b50*/  IMAD.WIDE R14, R15, 0x4, R2.reuse ;  /* 0x000000040f0e7825 */ /* 0x100fe200078e0202 */
[----:B------:R-:W-:Y:S03]  /*0b60*/  STG.E desc[UR10][R8.64], R21 ;  /* 0x0000001508007986 */ /* 0x000fe6000c10190a */
[--C-:B------:R-:W-:Y:S01]  /*0b70*/  IMAD.WIDE R18, R19, 0x4, R2.reuse ;  /* 0x0000000413127825 */ /* 0x100fe200078e0202 */
[----:B------:R-:W-:Y:S03]  /*0b80*/  STG.E desc[UR10][R10.64], R20 ;  /* 0x000000140a007986 */ /* 0x000fe6000c10190a */
[--C-:B0-----:R-:W-:Y:S01]  /*0b90*/  IMAD.WIDE R4, R23, 0x4, R2.reuse ;  /* 0x0000000417047825 */ /* 0x101fe200078e0202 */
[----:B------:R-:W-:Y:S03]  /*0ba0*/  STG.E desc[UR10][R14.64], R25 ;  /* 0x000000190e007986 */ /* 0x000fe6000c10190a */
[----:B------:R-:W-:Y:S01]  /*0bb0*/  IMAD.WIDE R2, R27, 0x4, R2 ;  /* 0x000000041b027825 */ /* 0x000fe200078e0202 */
[----:B------:R-:W-:Y:S04]  /*0bc0*/  STG.E desc[UR10][R18.64], R29 ;  /* 0x0000001d12007986 */ /* 0x000fe8000c10190a */
[----:B------:R-:W-:Y:S04]  /*0bd0*/  STG.E desc[UR10][R4.64], R33 ;  /* 0x0000002104007986 */ /* 0x000fe8000c10190a */
[----:B------:R-:W-:Y:S01]  /*0be0*/  STG.E desc[UR10][R2.64], R41 ;  /* 0x0000002902007986 */ /* 0x000fe2000c10190a */
[----:B------:R-:W-:Y:S05]  /*0bf0*/  EXIT ;  /* 0x000000000000794d */ /* 0x000fea0003800000 */
.L_x_3:
[----:B------:R-:W-:-:S00]  /*0c00*/  BRA `(.L_x_3) ;  /* 0xfffffffc00fc7947 */ /* 0x000fc0000383ffff */
[----:B------:R-:W-:-:S00]  /*0c10*/  NOP ;  /* 0x0000000000007918 */ /* 0x000fc00000000000 */
        /* <DEDUP_REMOVED lines=14> */
.L_x_21:


//--------------------- .text._Z9matmul_SMILi32EEvPfPKfS2_iii --------------------------
	.section	.text._Z9matmul_SMILi32EEvPfPKfS2_iii,"ax",@progbits
	.align	128
        .global         _Z9matmul_SMILi32EEvPfPKfS2_iii
        .type           _Z9matmul_SMILi32EEvPfPKfS2_iii,@function
        .size           _Z9matmul_SMILi32EEvPfPKfS2_iii,(.L_x_22 - _Z9matmul_SMILi32EEvPfPKfS2_iii)
        .other          _Z9matmul_SMILi32EEvPfPKfS2_iii,@"STO_CUDA_ENTRY STV_DEFAULT"
_Z9matmul_SMILi32EEvPfPKfS2_iii:
.text._Z9matmul_SMILi32EEvPfPKfS2_iii:
[----:B------:R-:W-:Y:S01]  /*0000*/  LDC R1, c[0x0][0x37c] ;  /* 0x0000df00ff017b82 */ /* 0x000fe20000000800 */
[----:B------:R-:W0:Y:S01]  /*0010*/  S2R R9, SR_TID.Y ;  /* 0x0000000000097919 */ /* 0x000e220000002200 */
[----:B------:R-:W1:Y:S01]  /*0020*/  LDCU UR8, c[0x0][0x39c] ;  /* 0x00007380ff0877ac */ /* 0x000e620008000800 */
[----:B------:R-:W-:Y:S01]  /*0030*/  HFMA2 R23, -RZ, RZ, 0, 0 ;  /* 0x00000000ff177431 */ /* 0x000fe200000001ff */
[----:B------:R-:W2:Y:S01]  /*0040*/  S2R R8, SR_TID.X ;  /* 0x0000000000087919 */ /* 0x000ea20000002100 */
[----:B------:R-:W2:Y:S01]  /*0050*/  LDCU UR4, c[0x0][0x360] ;  /* 0x00006c00ff0477ac */ /* 0x000ea20008000800 */
[----:B------:R-:W2:Y:S01]  /*0060*/  S2R R3, SR_CTAID.X ;  /* 0x0000000000037919 */ /* 0x000ea20000002500 */
[----:B------:R-:W0:Y:S01]  /*0070*/  LDCU UR5, c[0x0][0x364] ;  /* 0x00006c80ff0577ac */ /* 0x000e220008000800 */
[----:B------:R-:W0:Y:S01]  /*0080*/  S2R R0, SR_CTAID.Y ;  /* 0x0000000000007919 */ /* 0x000e220000002600 */
[----:B------:R-:W3:Y:S01]  /*0090*/  LDCU.64 UR10, c[0x0][0x358] ;  /* 0x00006b00ff0a77ac */ /* 0x000ee20008000a00 */
[----:B-1----:R-:W-:Y:S01]  /*00a0*/  UISETP.GE.AND UP0, UPT, UR8, 0x20, UPT ;  /* 0x000000200800788c */ /* 0x002fe2000bf06270 */
[----:B--2---:R-:W-:-:S02]  /*00b0*/  IMAD R18, R3, UR4, R8 ;  /* 0x0000000403127c24 */ /* 0x004fc4000f8e0208 */
[----:B0-----:R-:W-:-:S06]  /*00c0*/  IMAD R17, R0, UR5, R9 ;  /* 0x0000000500117c24 */ /* 0x001fcc000f8e0209 */
[----:B---3--:R-:W-:Y:S05]  /*00d0*/  BRA.U !UP0, `(.L_x_4) ;  /* 0x0000000508b07547 */ /* 0x008fea000b800000 */
[----:B------:R-:W0:Y:S01]  /*00e0*/  S2UR UR7, SR_CgaCtaId ;  /* 0x00000000000779c3 */ /* 0x000e220000008800 */
[----:B------:R-:W-:Y:S01]  /*00f0*/  UMOV UR4, 0x400 ;  /* 0x0000040000047882 */ /* 0x000fe20000000000 */
[----:B------:R-:W-:Y:S01]  /*0100*/  IMAD R7, R17, UR8, R8 ;  /* 0x0000000811077c24 */ /* 0x000fe2000f8e0208 */
[----:B------:R-:W-:Y:S01]  /*0110*/  UIADD3 UR5, UPT, UPT, UR4, 0x1000, URZ ;  /* 0x0000100004057890 */ /* 0x000fe2000fffe0ff */
[----:B------:R-:W-:Y:S01]  /*0120*/  MOV R23, RZ ;  /* 0x000000ff00177202 */ /* 0x000fe20000000f00 */
[----:B------:R-:W-:-:S03]  /*0130*/  USHF.R.S32.HI UR6, URZ, 0x1f, UR8 ;  /* 0x0000001fff067899 */ /* 0x000fc60008011408 */
[----:B------:R-:W1:Y:S01]  /*0140*/  LDC.64 R4, c[0x0][0x388] ;  /* 0x0000e200ff047b82 */ /* 0x000e620000000a00 */
[----:B------:R-:W-:-:S04]  /*0150*/  ULEA.HI UR6, UR6, UR8, URZ, 0x5 ;  /* 0x0000000806067291 */ /* 0x000fc8000f8f28ff */
[----:B------:R-:W-:-:S03]  /*0160*/  USHF.R.S32.HI UR6, URZ, 0x5, UR6 ;  /* 0x00000005ff067899 */ /* 0x000fc60008011406 */
[----:B------:R-:W2:Y:S01]  /*0170*/  LDC R3, c[0x0][0x3a0] ;  /* 0x0000e800ff037b82 */ /* 0x000ea20000000800 */
[----:B------:R-:W-:-:S07]  /*0180*/  UIADD3 UR6, UPT, UPT, -UR6, URZ, URZ ;  /* 0x000000ff06067290 */ /* 0x000fce000fffe1ff */
[----:B------:R-:W3:Y:S01]  /*0190*/  LDC.64 R20, c[0x0][0x390] ;  /* 0x0000e400ff147b82 */ /* 0x000ee20000000a00 */
[----:B0-----:R-:W-:Y:S02]  /*01a0*/  ULEA UR4, UR7, UR4, 0x18 ;  /* 0x0000000407047291 */ /* 0x001fe4000f8ec0ff */
[----:B------:R-:W-:-:S04]  /*01b0*/  ULEA UR5, UR7, UR5, 0x18 ;  /* 0x0000000507057291 */ /* 0x000fc8000f8ec0ff */
[----:B------:R-:W-:Y:S01]  /*01c0*/  LEA R16, R9, UR4, 0x7 ;  /* 0x0000000409107c11 */ /* 0x000fe2000f8e38ff */
[----:B-1----:R-:W-:Y:S01]  /*01d0*/  IMAD.WIDE.U32 R4, R7, 0x4, R4 ;  /* 0x0000000407047825 */ /* 0x002fe200078e0004 */
[C---:B------:R-:W-:Y:S02]  /*01e0*/  LEA R6, R8.reuse, UR5, 0x2 ;  /* 0x0000000508067c11 */ /* 0x040fe4000f8e10ff */
[----:B------:R-:W-:Y:S02]  /*01f0*/  LEA R7, R8, R16, 0x2 ;  /* 0x0000001008077211 */ /* 0x000fe400078e10ff */
[----:B------:R-:W-:Y:S02]  /*0200*/  MOV R2, R4 ;  /* 0x0000000400027202 */ /* 0x000fe40000000f00 */
[C---:B------:R-:W-:Y:S01]  /*0210*/  LEA R4, R9.reuse, R6, 0x7 ;  /* 0x0000000609047211 */ /* 0x040fe200078e38ff */
[----:B--2---:R-:W-:-:S07]  /*0220*/  IMAD R0, R9, R3, R18 ;  /* 0x0000000309007224 */ /* 0x004fce00078e0212 */
.L_x_5:
[----:B---3--:R-:W-:Y:S01]  /*0230*/  IMAD.WIDE R24, R0, 0x4, R20 ;  /* 0x0000000400187825 */ /* 0x008fe200078e0214 */
[----:B------:R-:W-:Y:S02]  /*0240*/  MOV R8, R2 ;  /* 0x0000000200087202 */ /* 0x000fe40000000f00 */
[----:B------:R-:W-:-:S03]  /*0250*/  MOV R9, R5 ;  /* 0x0000000500097202 */ /* 0x000fc60000000f00 */
[----:B------:R-:W2:Y:S04]  /*0260*/  LDG.E.CONSTANT R25, desc[UR10][R24.64] ;  /* 0x0000000a18197981 */ /* 0x000ea8000c1e9900 */
[----:B------:R-:W3:Y:S01]  /*0270*/  LDG.E.CONSTANT R26, desc[UR10][R8.64] ;  /* 0x0000000a081a7981 */ /* 0x000ee2000c1e9900 */
[----:B------:R-:W-:-:S04]  /*0280*/  UIADD3 UR6, UPT, UPT, UR6, 0x1, URZ ;  /* 0x0000000106067890 */ /* 0x000fc8000fffe0ff */
[----:B------:R-:W-:Y:S01]  /*0290*/  UISETP.NE.AND UP0, UPT, UR6, URZ, UPT ;  /* 0x000000ff0600728c */ /* 0x000fe2000bf05270 */
[----:B------:R-:W-:Y:S02]  /*02a0*/  IADD3 R2, P0, PT, R2, 0x80, RZ ;  /* 0x0000008002027810 */ /* 0x000fe40007f1e0ff */
[----:B------:R-:W-:Y:S02]  /*02b0*/  LEA R0, R3, R0, 0x5 ;  /* 0x0000000003007211 */ /* 0x000fe400078e28ff */
[----:B------:R-:W-:Y:S01]  /*02c0*/  IADD3.X R5, PT, PT, RZ, R5, RZ, P0, !PT ;  /* 0x00000005ff057210 */ /* 0x000fe200007fe4ff */
[----:B---3--:R-:W-:Y:S04]  /*02d0*/  STS [R7], R26 ;  /* 0x0000001a07007388 */ /* 0x008fe80000000800 */
[----:B--2---:R-:W-:Y:S01]  /*02e0*/  STS [R4], R25 ;  /* 0x0000001904007388 */ /* 0x004fe20000000800 */
[----:B------:R-:W-:Y:S06]  /*02f0*/  BAR.SYNC.DEFER_BLOCKING 0x0 ;  /* 0x0000000000007b1d */ /* 0x000fec0000010000 */
[----:B------:R-:W-:Y:S04]  /*0300*/  LDS R28, [R6] ;  /* 0x00000000061c7984 */ /* 0x000fe80000000800 */
[----:B------:R-:W0:Y:S04]  /*0310*/  LDS.128 R12, [R16] ;  /* 0x00000000100c7984 */ /* 0x000e280000000c00 */
[----:B------:R-:W1:Y:S04]  /*0320*/  LDS R29, [R6+0x80] ;  /* 0x00008000061d7984 */ /* 0x000e680000000800 */
[----:B------:R-:W2:Y:S04]  /*0330*/  LDS R27, [R6+0x100] ;  /* 0x00010000061b7984 */ /* 0x000ea80000000800 */
[----:B------:R-:W3:Y:S04]  /*0340*/  LDS R22, [R6+0x180] ;  /* 0x0001800006167984 */ /* 0x000ee80000000800 */
[----:B------:R-:W-:Y:S04]  /*0350*/  LDS R19, [R6+0x200] ;  /* 0x0002000006137984 */ /* 0x000fe80000000800 */
[----:B------:R-:W4:Y:S04]  /*0360*/  LDS.128 R8, [R16+0x10] ;  /* 0x0000100010087984 */ /* 0x000f280000000c00 */
[----:B------:R-:W5:Y:S04]  /*0370*/  LDS R24, [R6+0x280] ;  /* 0x0002800006187984 */ /* 0x000f680000000800 */
[----:B------:R-:W5:Y:S04]  /*0380*/  LDS R25, [R6+0x300] ;  /* 0x0003000006197984 */ /* 0x000f680000000800 */
[----:B------:R-:W5:Y:S01]  /*0390*/  LDS R26, [R6+0x380] ;  /* 0x00038000061a7984 */ /* 0x000f620000000800 */
[----:B0-----:R-:W-:-:S03]  /*03a0*/  FFMA R12, R12, R28, R23 ;  /* 0x0000001c0c0c7223 */ /* 0x001fc60000000017 */
[----:B------:R-:W-:Y:S01]  /*03b0*/  LDS R23, [R6+0x400] ;  /* 0x0004000006177984 */ /* 0x000fe20000000800 */
[----:B-1----:R-:W-:-:S03]  /*03c0*/  FFMA R12, R29, R13, R12 ;  /* 0x0000000d1d0c7223 */ /* 0x002fc6000000000c */
[----:B------:R-:W-:Y:S01]  /*03d0*/  LDS R28, [R6+0x580] ;  /* 0x00058000061c7984 */ /* 0x000fe20000000800 */
[----:B--2---:R-:W-:-:S04]  /*03e0*/  FFMA R27, R27, R14, R12 ;  /* 0x0000000e1b1b7223 */ /* 0x004fc8000000000c */
[----:B---3--:R-:W-:Y:S02]  /*03f0*/  FFMA R27, R22, R15, R27 ;  /* 0x0000000f161b7223 */ /* 0x008fe4000000001b */
[----:B------:R-:W0:Y:S04]  /*0400*/  LDS.128 R12, [R16+0x20] ;  /* 0x00002000100c7984 */ /* 0x000e280000000c00 */
[----:B------:R-:W1:Y:S01]  /*0410*/  LDS R22, [R6+0x480] ;  /* 0x0004800006167984 */ /* 0x000e620000000800 */
[----:B----4-:R-:W-:-:S04]  /*0420*/  FFMA R19, R8, R19, R27 ;  /* 0x0000001308137223 */ /* 0x010fc8000000001b */
[----:B-----5:R-:W-:Y:S02]  /*0430*/  FFMA R24, R24, R9, R19 ;  /* 0x0000000918187223 */ /* 0x020fe40000000013 */
[----:B------:R-:W2:Y:S02]  /*0440*/  LDS R19, [R6+0x500] ;  /* 0x0005000006137984 */ /* 0x000ea40000000800 */
[----:B------:R-:W-:Y:S02]  /*0450*/  FFMA R25, R25, R10, R24 ;  /* 0x0000000a19197223 */ /* 0x000fe40000000018 */
[----:B------:R-:W-:Y:S02]  /*0460*/  LDS R24, [R6+0x780] ;  /* 0x0007800006187984 */ /* 0x000fe40000000800 */
[----:B------:R-:W-:Y:S02]  /*0470*/  FFMA R27, R26, R11, R25 ;  /* 0x0000000b1a1b7223 */ /* 0x000fe40000000019 */
[----:B------:R-:W-:Y:S04]  /*0480*/  LDS R25, [R6+0x600] ;  /* 0x0006000006197984 */ /* 0x000fe80000000800 */
[----:B------:R-:W3:Y:S04]  /*0490*/  LDS.128 R8, [R16+0x30] ;  /* 0x0000300010087984 */ /* 0x000ee80000000c00 */
[----:B------:R-:W4:Y:S01]  /*04a0*/  LDS R26, [R6+0x680] ;  /* 0x00068000061a7984 */ /* 0x000f220000000800 */
[----:B0-----:R-:W-:-:S04]  /*04b0*/  FFMA R23, R12, R23, R27 ;  /* 0x000000170c177223 */ /* 0x001fc8000000001b */
[----:B-1----:R-:W-:Y:S02]  /*04c0*/  FFMA R22, R22, R13, R23 ;  /* 0x0000000d16167223 */ /* 0x002fe40000000017 */
[----:B------:R-:W0:Y:S02]  /*04d0*/  LDS R23, [R6+0x700] ;  /* 0x0007000006177984 */ /* 0x000e240000000800 */
[----:B--2---:R-:W-:Y:S02]  /*04e0*/  FFMA R19, R19, R14, R22 ;  /* 0x0000000e13137223 */ /* 0x004fe40000000016 */
[----:B------:R-:W-:Y:S02]  /*04f0*/  LDS R22, [R6+0x880] ;  /* 0x0008800006167984 */ /* 0x000fe40000000800 */
[----:B------:R-:W-:Y:S02]  /*0500*/  FFMA R27, R28, R15, R19 ;  /* 0x0000000f1c1b7223 */ /* 0x000fe40000000013 */
[----:B------:R-:W-:Y:S04]  /*0510*/  LDS R19, [R6+0x800] ;  /* 0x0008000006137984 */ /* 0x000fe80000000800 */
[----:B------:R-:W1:Y:S01]  /*0520*/  LDS.128 R12, [R16+0x40] ;  /* 0x00004000100c7984 */ /* 0x000e620000000c00 */
[----:B---3--:R-:W-:-:S03]  /*0530*/  FFMA R25, R8, R25, R27 ;  /* 0x0000001908197223 */ /* 0x008fc6000000001b */
[----:B------:R-:W-:Y:S01]  /*0540*/  LDS R28, [R6+0xb80] ;  /* 0x000b8000061c7984 */ /* 0x000fe20000000800 */
[----:B----4-:R-:W-:-:S03]  /*0550*/  FFMA R8, R26, R9, R25 ;  /* 0x000000091a087223 */ /* 0x010fc60000000019 */
[----:B------:R-:W2:Y:S04]  /*0560*/  LDS R25, [R6+0x900] ;  /* 0x0009000006197984 */ /* 0x000ea80000000800 */
[----:B------:R-:W3:Y:S01]  /*0570*/  LDS R26, [R6+0x980] ;  /* 0x00098000061a7984 */ /* 0x000ee20000000800 */
[----:B0-----:R-:W-:-:S04]  /*0580*/  FFMA R23, R23, R10, R8 ;  /* 0x0000000a17177223 */ /* 0x001fc80000000008 */
[----:B------:R-:W-:Y:S02]  /*0590*/  FFMA R27, R24, R11, R23 ;  /* 0x0000000b181b7223 */ /* 0x000fe40000000017 */
[----:B------:R-:W-:Y:S04]  /*05a0*/  LDS R23, [R6+0xa00] ;  /* 0x000a000006177984 */ /* 0x000fe80000000800 */
[----:B------:R-:W0:Y:S04]  /*05b0*/  LDS.128 R8, [R16+0x50] ;  /* 0x0000500010087984 */ /* 0x000e280000000c00 */
[----:B------:R-:W4:Y:S01]  /*05c0*/  LDS R24, [R6+0xa80] ;  /* 0x000a800006187984 */ /* 0x000f220000000800 */
[----:B-1----:R-:W-:-:S04]  /*05d0*/  FFMA R19, R12, R19, R27 ;  /* 0x000000130c137223 */ /* 0x002fc8000000001b */
[----:B------:R-:W-:Y:S02]  /*05e0*/  FFMA R22, R22, R13, R19 ;  /* 0x0000000d16167223 */ /* 0x000fe40000000013 */
[----:B------:R-:W1:Y:S02]  /*05f0*/  LDS R19, [R6+0xb00] ;  /* 0x000b000006137984 */ /* 0x000e640000000800 */
[----:B--2---:R-:W-:Y:S02]  /*0600*/  FFMA R25, R25, R14, R22 ;  /* 0x0000000e19197223 */ /* 0x004fe40000000016 */
[----:B------:R-:W-:Y:S02]  /*0610*/  LDS R22, [R6+0xc80] ;  /* 0x000c800006167984 */ /* 0x000fe40000000800 */
[----:B---3--:R-:W-:Y:S02]  /*0620*/  FFMA R27, R26, R15, R25 ;  /* 0x0000000f1a1b7223 */ /* 0x008fe40000000019 */
[----:B------:R-:W-:Y:S04]  /*0630*/  LDS R25, [R6+0xc00] ;  /* 0x000c000006197984 */ /* 0x000fe80000000800 */
[----:B------:R-:W2:Y:S01]  /*0640*/  LDS.128 R12, [R16+0x60] ;  /* 0x00006000100c7984 */ /* 0x000ea20000000c00 */
[----:B0-----:R-:W-:-:S04]  /*0650*/  FFMA R23, R8, R23, R27 ;  /* 0x0000001708177223 */ /* 0x001fc8000000001b */
[----:B----4-:R-:W-:Y:S02]  /*0660*/  FFMA R24, R24, R9, R23 ;  /* 0x0000000918187223 */ /* 0x010fe40000000017 */
[----:B------:R-:W0:Y:S02]  /*0670*/  LDS R23, [R6+0xd00] ;  /* 0x000d000006177984 */ /* 0x000e240000000800 */
[----:B-1----:R-:W-:Y:S02]  /*0680*/  FFMA R19, R19, R10, R24 ;  /* 0x0000000a13137223 */ /* 0x002fe40000000018 */
[----:B------:R-:W1:Y:S02]  /*0690*/  LDS R24, [R6+0xd80] ;  /* 0x000d800006187984 */ /* 0x000e640000000800 */
[----:B------:R-:W-:Y:S02]  /*06a0*/  FFMA R27, R28, R11, R19 ;  /* 0x0000000b1c1b7223 */ /* 0x000fe40000000013 */
[----:B------:R-:W-:Y:S04]  /*06b0*/  LDS R19, [R6+0xe00] ;  /* 0x000e000006137984 */ /* 0x000fe80000000800 */
[----:B------:R-:W3:Y:S01]  /*06c0*/  LDS.128 R8, [R16+0x70] ;  /* 0x0000700010087984 */ /* 0x000ee20000000c00 */
[----:B--2---:R-:W-:-:S03]  /*06d0*/  FFMA R27, R12, R25, R27 ;  /* 0x000000190c1b7223 */ /* 0x004fc6000000001b */
[----:B------:R-:W2:Y:S04]  /*06e0*/  LDS R12, [R6+0xe80] ;  /* 0x000e8000060c7984 */ /* 0x000ea80000000800 */
[----:B------:R-:W4:Y:S01]  /*06f0*/  LDS R25, [R6+0xf00] ;  /* 0x000f000006197984 */ /* 0x000f220000000800 */
[----:B------:R-:W-:-:S03]  /*0700*/  FFMA R26, R22, R13, R27 ;  /* 0x0000000d161a7223 */ /* 0x000fc6000000001b */
[----:B------:R-:W5:Y:S01]  /*0710*/  LDS R22, [R6+0xf80] ;  /* 0x000f800006167984 */ /* 0x000f620000000800 */
[----:B0-----:R-:W-:-:S04]  /*0720*/  FFMA R23, R23, R14, R26 ;  /* 0x0000000e17177223 */ /* 0x001fc8000000001a */
[----:B-1----:R-:W-:-:S04]  /*0730*/  FFMA R15, R24, R15, R23 ;  /* 0x0000000f180f7223 */ /* 0x002fc80000000017 */
[----:B---3--:R-:W-:-:S04]  /*0740*/  FFMA R15, R8, R19, R15 ;  /* 0x00000013080f7223 */ /* 0x008fc8000000000f */
[----:B--2---:R-:W-:-:S04]  /*0750*/  FFMA R12, R12, R9, R15 ;  /* 0x000000090c0c7223 */ /* 0x004fc8000000000f */
[----:B----4-:R-:W-:-:S04]  /*0760*/  FFMA R25, R25, R10, R12 ;  /* 0x0000000a19197223 */ /* 0x010fc8000000000c */
[----:B-----5:R-:W-:Y:S01]  /*0770*/  FFMA R23, R22, R11, R25 ;  /* 0x0000000b16177223 */ /* 0x020fe20000000019 */
[----:B------:R-:W-:Y:S06]  /*0780*/  BAR.SYNC.DEFER_BLOCKING 0x0 ;  /* 0x0000000000007b1d */ /* 0x000fec0000010000 */
[----:B------:R-:W-:Y:S05]  /*0790*/  BRA.U UP0, `(.L_x_5) ;  /* 0xfffffff900a47547 */ /* 0x000fea000b83ffff */
.L_x_4:
[----:B------:R-:W0:Y:S01]  /*07a0*/  LDC.64 R2, c[0x0][0x380] ;  /* 0x0000e000ff027b82 */ /* 0x000e220000000a00 */
[----:B------:R-:W1:Y:S02]  /*07b0*/  LDCU UR4, c[0x0][0x3a0] ;  /* 0x00007400ff0477ac */ /* 0x000e640008000800 */
[----:B-1----:R-:W-:-:S04]  /*07c0*/  IMAD R17, R17, UR4, R18 ;  /* 0x0000000411117c24 */ /* 0x002fc8000f8e0212 */
[----:B0-----:R-:W-:-:S05]  /*07d0*/  IMAD.WIDE R2, R17, 0x4, R2 ;  /* 0x0000000411027825 */ /* 0x001fca00078e0202 */
[----:B------:R-:W-:Y:S01]  /*07e0*/  STG.E desc[UR10][R2.64], R23 ;  /* 0x0000001702007986 */ /* 0x000fe2000c10190a */
[----:B------:R-:W-:Y:S05]  /*07f0*/  EXIT ;  /* 0x000000000000794d */ /* 0x000fea0003800000 */
.L_x_6:
        /* <DEDUP_REMOVED lines=16> */
.L_x_22:


//--------------------- .text._Z12matmul_TC_SMPfPK6__halfS2_iii --------------------------
	.section	.text._Z12matmul_TC_SMPfPK6__halfS2_iii,"ax",@progbits
	.align	128
        .global         _Z12matmul_TC_SMPfPK6__halfS2_iii
        .type           _Z12matmul_TC_SMPfPK6__halfS2_iii,@function
        .size           _Z12matmul_TC_SMPfPK6__halfS2_iii,(.L_x_23 - _Z12matmul_TC_SMPfPK6__halfS2_iii)
        .other          _Z12matmul_TC_SMPfPK6__halfS2_iii,@"STO_CUDA_ENTRY STV_DEFAULT"
_Z12matmul_TC_SMPfPK6__halfS2_iii:
.text._Z12matmul_TC_SMPfPK6__halfS2_iii:
[----:B------:R-:W-:Y:S08]  /*0000*/  LDC R1, c[0x0][0x37c] ;  /* 0x0000df00ff017b82 */ /* 0x000ff00000000800 */
[----:B------:R-:W0:Y:S02]  /*0010*/  LDC R0, c[0x0][0x360] ;  /* 0x0000d800ff007b82 */ /* 0x000e240000000800 */
[----:B0-----:R-:W-:-:S13]  /*0020*/  ISETP.NE.AND P0, PT, R0, 0x100, PT ;  /* 0x000001000000780c */ /* 0x001fda0003f05270 */
[----:B------:R-:W-:Y:S05]  /*0030*/  @P0 EXIT ;  /* 0x000000000000094d */ /* 0x000fea0003800000 */
[----:B------:R-:W0:Y:S01]  /*0040*/  LDC R2, c[0x0][0x3a0] ;  /* 0x0000e800ff027b82 */ /* 0x000e220000000800 */
[----:B------:R-:W1:Y:S01]  /*0050*/  S2R R0, SR_CTAID.X ;  /* 0x0000000000007919 */ /* 0x000e620000002500 */
[----:B------:R-:W2:Y:S01]  /*0060*/  LDCU UR12, c[0x0][0x39c] ;  /* 0x00007380ff0c77ac */ /* 0x000ea20008000800 */
[----:B------:R-:W-:Y:S02]  /*0070*/  CS2R R26, SRZ ;  /* 0x00000000001a7805 */ /* 0x000fe4000001ff00 */
[----:B------:R-:W-:Y:S01]  /*0080*/  CS2R R24, SRZ ;  /* 0x0000000000187805 */ /* 0x000fe2000001ff00 */
[----:B------:R-:W1:Y:S01]  /*0090*/  S2R R9, SR_TID.X ;  /* 0x0000000000097919 */ /* 0x000e620000002100 */
[----:B------:R-:W-:Y:S02]  /*00a0*/  CS2R R30, SRZ ;  /* 0x00000000001e7805 */ /* 0x000fe4000001ff00 */
[----:B------:R-:W-:Y:S01]  /*00b0*/  CS2R R28, SRZ ;  /* 0x00000000001c7805 */ /* 0x000fe2000001ff00 */
[----:B------:R-:W3:Y:S01]  /*00c0*/  LDCU.64 UR10, c[0x0][0x358] ;  /* 0x00006b00ff0a77ac */ /* 0x000ee20008000a00 */
[----:B--2---:R-:W-:Y:S01]  /*00d0*/  UISETP.GE.AND UP0, UPT, UR12, 0x10, UPT ;  /* 0x000000100c00788c */ /* 0x004fe2000bf06270 */
[----:B0-----:R-:W-:-:S04]  /*00e0*/  SHF.R.S32.HI R3, RZ, 0x1f, R2 ;  /* 0x0000001fff037819 */ /* 0x001fc80000011402 */
[----:B------:R-:W-:-:S04]  /*00f0*/  LEA.HI R3, R3, R2, RZ, 0x4 ;  /* 0x0000000203037211 */ /* 0x000fc800078f20ff */
[----:B------:R-:W-:-:S04]  /*0100*/  SHF.R.S32.HI R7, RZ, 0x4, R3 ;  /* 0x00000004ff077819 */ /* 0x000fc80000011403 */
[----:B------:R-:W-:Y:S01]  /*0110*/  IABS R11, R7 ;  /* 0x00000007000b7213 */ /* 0x000fe20000000000 */
[----:B-1----:R-:W-:-:S03]  /*0120*/  IMAD R0, R0, 0x100, R9 ;  /* 0x0000010000007824 */ /* 0x002fc600078e0209 */
[----:B------:R-:W0:Y:S02]  /*0130*/  I2F.RP R3, R11 ;  /* 0x0000000b00037306 */ /* 0x000e240000209400 */
[----:B------:R-:W-:-:S04]  /*0140*/  SHF.R.U32.HI R0, RZ, 0x5, R0 ;  /* 0x00000005ff007819 */ /* 0x000fc80000011600 */
[----:B------:R-:W-:Y:S02]  /*0150*/  IABS R8, R0 ;  /* 0x0000000000087213 */ /* 0x000fe40000000000 */
[----:B0-----:R-:W0:Y:S02]  /*0160*/  MUFU.RCP R3, R3 ;  /* 0x0000000300037308 */ /* 0x001e240000001000 */
[----:B0-----:R-:W-:Y:S01]  /*0170*/  VIADD R4, R3, 0xffffffe ;  /* 0x0ffffffe03047836 */ /* 0x001fe20000000000 */
[----:B------:R-:W-:-:S05]  /*0180*/  IABS R3, R7 ;  /* 0x0000000700037213 */ /* 0x000fca0000000000 */
[----:B------:R0:W1:Y:S02]  /*0190*/  F2I.FTZ.U32.TRUNC.NTZ R5, R4 ;  /* 0x0000000400057305 */ /* 0x000064000021f000 */
[----:B0-----:R-:W-:Y:S01]  /*01a0*/  IMAD.MOV.U32 R4, RZ, RZ, RZ ;  /* 0x000000ffff047224 */ /* 0x001fe200078e00ff */
[----:B-1----:R-:W-:-:S05]  /*01b0*/  IADD3 R6, PT, PT, RZ, -R5, RZ ;  /* 0x80000005ff067210 */ /* 0x002fca0007ffe0ff */
[----:B------:R-:W-:Y:S02]  /*01c0*/  IMAD R13, R6, R11, RZ ;  /* 0x0000000b060d7224 */ /* 0x000fe400078e02ff */
[----:B------:R-:W-:Y:S02]  /*01d0*/  IMAD.MOV.U32 R6, RZ, RZ, R8 ;  /* 0x000000ffff067224 */ /* 0x000fe400078e0008 */
[----:B------:R-:W-:Y:S01]  /*01e0*/  IMAD.HI.U32 R5, R5, R13, R4 ;  /* 0x0000000d05057227 */ /* 0x000fe200078e0004 */
[----:B------:R-:W-:-:S05]  /*01f0*/  IADD3 R4, PT, PT, RZ, -R3, RZ ;  /* 0x80000003ff047210 */ /* 0x000fca0007ffe0ff */
[----:B------:R-:W-:-:S04]  /*0200*/  IMAD.HI.U32 R3, R5, R6, RZ ;  /* 0x0000000605037227 */ /* 0x000fc800078e00ff */
[----:B------:R-:W-:-:S05]  /*0210*/  IMAD R4, R3, R4, R6 ;  /* 0x0000000403047224 */ /* 0x000fca00078e0206 */
[----:B------:R-:W-:-:S13]  /*0220*/  ISETP.GT.U32.AND P2, PT, R11, R4, PT ;  /* 0x000000040b00720c */ /* 0x000fda0003f44070 */
[----:B------:R-:W-:Y:S02]  /*0230*/  @!P2 IMAD.IADD R4, R4, 0x1, -R11 ;  /* 0x000000010404a824 */ /* 0x000fe400078e0a0b */
[----:B------:R-:W-:Y:S01]  /*0240*/  @!P2 VIADD R3, R3, 0x1 ;  /* 0x000000010303a836 */ /* 0x000fe20000000000 */
[----:B------:R-:W-:Y:S02]  /*0250*/  ISETP.NE.AND P2, PT, R7, RZ, PT ;  /* 0x000000ff0700720c */ /* 0x000fe40003f45270 */
[----:B------:R-:W-:Y:S02]  /*0260*/  ISETP.GE.U32.AND P0, PT, R4, R11, PT ;  /* 0x0000000b0400720c */ /* 0x000fe40003f06070 */
[----:B------:R-:W-:-:S04]  /*0270*/  LOP3.LUT R4, R0, R7, RZ, 0x3c, !PT ;  /* 0x0000000700047212 */ /* 0x000fc800078e3cff */
[----:B------:R-:W-:-:S07]  /*0280*/  ISETP.GE.AND P1, PT, R4, RZ, PT ;  /* 0x000000ff0400720c */ /* 0x000fce0003f26270 */
[----:B------:R-:W-:-:S06]  /*0290*/  @P0 IADD3 R3, PT, PT, R3, 0x1, RZ ;  /* 0x0000000103030810 */ /* 0x000fcc0007ffe0ff */
[----:B------:R-:W-:Y:S01]  /*02a0*/  @!P1 IMAD.MOV R3, RZ, RZ, -R3 ;  /* 0x000000ffff039224 */ /* 0x000fe200078e0a03 */
[----:B------:R-:W-:-:S04]  /*02b0*/  @!P2 LOP3.LUT R3, RZ, R7, RZ, 0x33, !PT ;  /* 0x00000007ff03a212 */ /* 0x000fc800078e33ff */
[----:B------:R-:W-:-:S05]  /*02c0*/  IADD3 R4, PT, PT, -R3, RZ, RZ ;  /* 0x000000ff03047210 */ /* 0x000fca0007ffe1ff */
[----:B------:R-:W-:Y:S01]  /*02d0*/  IMAD R0, R7, R4, R0 ;  /* 0x0000000407007224 */ /* 0x000fe200078e0200 */
[----:B---3--:R-:W-:Y:S06]  /*02e0*/  BRA.U !UP0, `(.L_x_7) ;  /* 0x0000000d08747547 */ /* 0x008fec000b800000 */
[----:B------:R-:W0:Y:S01]  /*02f0*/  S2UR UR5, SR_CgaCtaId ;  /* 0x00000000000579c3 */ /* 0x000e220000008800 */
[--C-:B------:R-:W-:Y:S01]  /*0300*/  SHF.R.U32.HI R6, RZ, 0x4, R9.reuse ;  /* 0x00000004ff067819 */ /* 0x100fe20000011609 */
[----:B------:R-:W-:Y:S01]  /*0310*/  UMOV UR4, 0x400 ;  /* 0x0000040000047882 */ /* 0x000fe20000000000 */
[----:B------:R-:W-:Y:S01]  /*0320*/  ULOP3.LUT UR9, UR12, 0x7ffffff0, URZ, 0xc0, !UPT ;  /* 0x7ffffff00c097892 */ /* 0x000fe2000f8ec0ff */
[C---:B------:R-:W-:Y:S01]  /*0330*/  IMAD.SHL.U32 R5, R9.reuse, 0x10, RZ ;  /* 0x0000001009057824 */ /* 0x040fe200078e00ff */
[----:B------:R-:W-:Y:S01]  /*0340*/  LOP3.LUT R4, R6, 0x1, RZ, 0xc0, !PT ;  /* 0x0000000106047812 */ /* 0x000fe200078ec0ff */
[----:B------:R-:W-:Y:S01]  /*0350*/  USHF.R.S32.HI UR7, URZ, 0x1f, UR12 ;  /* 0x0000001fff077899 */ /* 0x000fe2000801140c */
[C---:B------:R-:W-:Y:S01]  /*0360*/  SHF.L.U32 R8, R9.reuse, 0x1, RZ ;  /* 0x0000000109087819 */ /* 0x040fe200000006ff */
[----:B------:R-:W-:Y:S01]  /*0370*/  UISETP.NE.AND UP1, UPT, UR9, 0x10, UPT ;  /* 0x000000100900788c */ /* 0x000fe2000bf25270 */
[----:B------:R-:W-:Y:S01]  /*0380*/  ISETP.NE.U32.AND P0, PT, R4, 0x1, PT ;  /* 0x000000010400780c */ /* 0x000fe20003f05070 */
[----:B------:R-:W-:Y:S01]  /*0390*/  ULEA.HI UR7, UR7, UR12, URZ, 0x4 ;  /* 0x0000000c07077291 */ /* 0x000fe2000f8f20ff */
[----:B------:R-:W-:Y:S01]  /*03a0*/  LOP3.LUT R4, R9, 0x3f0, RZ, 0xc0, !PT ;  /* 0x000003f009047812 */ /* 0x000fe200078ec0ff */
[----:B------:R-:W-:Y:S01]  /*03b0*/  USHF.R.S32.HI UR6, URZ, 0x1f, UR12 ;  /* 0x0000001fff067899 */ /* 0x000fe2000801140c */
[----:B------:R-:W-:Y:S01]  /*03c0*/  LOP3.LUT R5, R5, 0x3e00, RZ, 0xc0, !PT ;  /* 0x00003e0005057812 */ /* 0x000fe200078ec0ff */
[----:B------:R-:W-:Y:S01]  /*03d0*/  USHF.R.S32.HI UR7, URZ, 0x4, UR7 ;  /* 0x00000004ff077899 */ /* 0x000fe20008011407 */
[----:B------:R-:W-:Y:S01]  /*03e0*/  LOP3.LUT R7, R9, 0xf, RZ, 0xc0, !PT ;  /* 0x0000000f09077812 */ /* 0x000fe200078ec0ff */
[----:B------:R-:W-:Y:S01]  /*03f0*/  IMAD R44, R3, UR12, RZ ;  /* 0x0000000c032c7c24 */ /* 0x000fe2000f8e02ff */
[----:B------:R-:W-:Y:S01]  /*0400*/  LOP3.LUT R4, R4, 0xf, R9, 0xf8, !PT ;  /* 0x0000000f04047812 */ /* 0x000fe200078ef809 */
[----:B------:R-:W-:Y:S01]  /*0410*/  ULEA.HI UR6, UR6, UR12, URZ, 0x4 ;  /* 0x0000000c06067291 */ /* 0x000fe2000f8f20ff */
[----:B------:R-:W-:Y:S01]  /*0420*/  LOP3.LUT R9, R8, 0x3e, RZ, 0xc0, !PT ;  /* 0x0000003e08097812 */ /* 0x000fe200078ec0ff */
[----:B------:R-:W-:Y:S01]  /*0430*/  IMAD.SHL.U32 R42, R0, 0x10, RZ ;  /* 0x00000010002a7824 */ /* 0x000fe200078e00ff */
[----:B------:R-:W-:Y:S01]  /*0440*/  MOV R27, RZ ;  /* 0x000000ff001b7202 */ /* 0x000fe20000000f00 */
[----:B------:R-:W-:Y:S01]  /*0450*/  IMAD.SHL.U32 R44, R44, 0x10, RZ ;  /* 0x000000102c2c7824 */ /* 0x000fe200078e00ff */
[----:B0-----:R-:W-:-:S02]  /*0460*/  ULEA UR8, UR5, UR4, 0x18 ;  /* 0x0000000405087291 */ /* 0x001fc4000f8ec0ff */
[----:B------:R-:W-:-:S04]  /*0470*/  UIADD3 UR4, UPT, UPT, UR4, 0x200, URZ ;  /* 0x0000020004047890 */ /* 0x000fc8000fffe0ff */
[----:B------:R-:W-:Y:S01]  /*0480*/  ULEA UR4, UR5, UR4, 0x18 ;  /* 0x0000000405047291 */ /* 0x000fe2000f8ec0ff */
[----:B------:R-:W-:Y:S01]  /*0490*/  LEA R40, R4, UR8, 0x1 ;  /* 0x0000000804287c11 */ /* 0x000fe2000f8e08ff */
[----:B------:R-:W-:-:S04]  /*04a0*/  ULOP3.LUT UR5, UR7, 0x1, URZ, 0xc0, !UPT ;  /* 0x0000000107057892 */ /* 0x000fc8000f8ec0ff */
[----:B------:R-:W-:Y:S01]  /*04b0*/  IADD3 R38, PT, PT, R5, UR4, RZ ;  /* 0x0000000405267c10 */ /* 0x000fe2000fffe0ff */
[----:B------:R-:W-:Y:S01]  /*04c0*/  UISETP.NE.U32.AND UP0, UPT, UR5, 0x1, UPT ;  /* 0x000000010500788c */ /* 0x000fe2000bf05070 */
[----:B------:R-:W-:Y:S01]  /*04d0*/  SEL R5, R2, RZ, !P0 ;  /* 0x000000ff02057207 */ /* 0x000fe20004000000 */
[----:B------:R-:W-:Y:S02]  /*04e0*/  USHF.R.S32.HI UR4, URZ, 0x4, UR6 ;  /* 0x00000004ff047899 */ /* 0x000fe40008011406 */
[----:B------:R-:W-:Y:S01]  /*04f0*/  IMAD.IADD R4, R38, 0x1, R9 ;  /* 0x0000000126047824 */ /* 0x000fe200078e0209 */
[----:B------:R-:W-:Y:S09]  /*0500*/  BRA.U !UP1, `(.L_x_8) ;  /* 0x0000000509f07547 */ /* 0x000ff2000b800000 */
[----:B------:R-:W-:Y:S01]  /*0510*/  LEA R6, R3, R6, 0x4 ;  /* 0x0000000603067211 */ /* 0x000fe200078e20ff */
[----:B------:R-:W-:Y:S01]  /*0520*/  ULOP3.LUT UR4, UR4, 0x7fffffe, URZ, 0xc0, !UPT ;  /* 0x07fffffe04047892 */ /* 0x000fe2000f8ec0ff */
[----:B------:R-:W-:Y:S02]  /*0530*/  IADD3 R5, PT, PT, R7, R5, R42 ;  /* 0x0000000507057210 */ /* 0x000fe40007ffe02a */
[----:B------:R-:W-:Y:S02]  /*0540*/  CS2R R26, SRZ ;  /* 0x00000000001a7805 */ /* 0x000fe4000001ff00 */
[----:B------:R-:W-:Y:S01]  /*0550*/  CS2R R24, SRZ ;  /* 0x0000000000187805 */ /* 0x000fe2000001ff00 */
[----:B------:R-:W-:Y:S01]  /*0560*/  IMAD R6, R6, UR12, R7 ;  /* 0x0000000c06067c24 */ /* 0x000fe2000f8e0207 */
[----:B------:R-:W-:Y:S02]  /*0570*/  CS2R R30, SRZ ;  /* 0x00000000001e7805 */ /* 0x000fe4000001ff00 */
[----:B------:R-:W-:Y:S01]  /*0580*/  CS2R R28, SRZ ;  /* 0x00000000001c7805 */ /* 0x000fe2000001ff00 */
[C-C-:B------:R-:W-:Y:S01]  /*0590*/  IMAD R7, R2.reuse, 0x1e, R5.reuse ;  /* 0x0000001e02077824 */ /* 0x140fe200078e0205 */
[CC--:B------:R-:W-:Y:S01]  /*05a0*/  LEA R53, R2.reuse, R5.reuse, 0x3 ;  /* 0x0000000502357211 */ /* 0x0c0fe200078e18ff */
[C-C-:B------:R-:W-:Y:S01]  /*05b0*/  IMAD R33, R2.reuse, 0x1c, R5.reuse ;  /* 0x0000001c02217824 */ /* 0x140fe200078e0205 */
[C---:B------:R-:W-:Y:S01]  /*05c0*/  LEA R36, R2.reuse, R5, 0x1 ;  /* 0x0000000502247211 */ /* 0x040fe200078e08ff */
[C-C-:B------:R-:W-:Y:S01]  /*05d0*/  IMAD R35, R2.reuse, 0x1a, R5.reuse ;  /* 0x0000001a02237824 */ /* 0x140fe200078e0205 */
[----:B------:R-:W-:Y:S01]  /*05e0*/  UIADD3 UR4, UPT, UPT, -UR4, URZ, URZ ;  /* 0x000000ff04047290 */ /* 0x000fe2000fffe1ff */
[----:B------:R-:W-:-:S02]  /*05f0*/  IMAD R37, R2, 0x18, R5 ;  /* 0x0000001802257824 */ /* 0x000fc400078e0205 */
[C-C-:B------:R-:W-:Y:S02]  /*0600*/  IMAD R39, R2.reuse, 0x16, R5.reuse ;  /* 0x0000001602277824 */ /* 0x140fe400078e0205 */
[C-C-:B------:R-:W-:Y:S02]  /*0610*/  IMAD R41, R2.reuse, 0x14, R5.reuse ;  /* 0x0000001402297824 */ /* 0x140fe400078e0205 */
[C-C-:B------:R-:W-:Y:S02]  /*0620*/  IMAD R43, R2.reuse, 0x12, R5.reuse ;  /* 0x00000012022b7824 */ /* 0x140fe400078e0205 */
[C-C-:B------:R-:W-:Y:S02]  /*0630*/  IMAD R45, R2.reuse, 0x10, R5.reuse ;  /* 0x00000010022d7824 */ /* 0x140fe400078e0205 */
[C-C-:B------:R-:W-:Y:S02]  /*0640*/  IMAD R47, R2.reuse, 0xe, R5.reuse ;  /* 0x0000000e022f7824 */ /* 0x140fe400078e0205 */
[----:B------:R-:W-:-:S02]  /*0650*/  IMAD R49, R2, 0xc, R5 ;  /* 0x0000000c02317824 */ /* 0x000fc400078e0205 */
[C-C-:B------:R-:W-:Y:S02]  /*0660*/  IMAD R51, R2.reuse, 0xa, R5.reuse ;  /* 0x0000000a02337824 */ /* 0x140fe400078e0205 */
[C-C-:B------:R-:W-:Y:S02]  /*0670*/  IMAD R32, R2.reuse, 0x6, R5.reuse ;  /* 0x0000000602207824 */ /* 0x140fe400078e0205 */
[----:B------:R-:W-:-:S07]  /*0680*/  IMAD R34, R2, 0x4, R5 ;  /* 0x0000000402227824 */ /* 0x000fce00078e0205 */
.L_x_9:
[----:B------:R-:W0:Y:S01]  /*0690*/  S2R R10, SR_LANEID ;  /* 0x00000000000a7919 */ /* 0x000e220000000000 */
[----:B------:R-:W1:Y:S08]  /*06a0*/  LDC.64 R14, c[0x0][0x388] ;  /* 0x0000e200ff0e7b82 */ /* 0x000e700000000a00 */
[----:B------:R-:W2:Y:S01]  /*06b0*/  LDC.64 R12, c[0x0][0x390] ;  /* 0x0000e400ff0c7b82 */ /* 0x000ea20000000a00 */
[----:B-1----:R-:W-:-:S05]  /*06c0*/  IMAD.WIDE R14, R6, 0x2, R14 ;  /* 0x00000002060e7825 */ /* 0x002fca00078e020e */
[----:B------:R-:W3:Y:S01]  /*06d0*/  LDG.E.U16.CONSTANT R21, desc[UR10][R14.64] ;  /* 0x0000000a0e157981 */ /* 0x000ee2000c1e9500 */
[----:B0-----:R-:W-:Y:S02]  /*06e0*/  SHF.R.U32.HI R8, RZ, 0x3, R10 ;  /* 0x00000003ff087819 */ /* 0x001fe4000001160a */
[----:B------:R-:W-:-:S03]  /*06f0*/  LOP3.LUT R9, R10, 0x7, RZ, 0xc0, !PT ;  /* 0x000000070a097812 */ /* 0x000fc600078ec0ff */
[----:B------:R-:W-:Y:S01]  /*0700*/  IMAD.SHL.U32 R16, R8, 0x8, RZ ;  /* 0x0000000808107824 */ /* 0x000fe200078e00ff */
[----:B------:R-:W-:Y:S01]  /*0710*/  SHF.R.U32.HI R8, RZ, 0x4, R10 ;  /* 0x00000004ff087819 */ /* 0x000fe2000001160a */
[----:B--2---:R-:W-:Y:S01]  /*0720*/  IMAD.WIDE R10, R34, 0x2, R12 ;  /* 0x00000002220a7825 */ /* 0x004fe200078e020c */
[----:B------:R-:W2:Y:S02]  /*0730*/  LDG.E.U16.CONSTANT R15, desc[UR10][R14.64+0x20] ;  /* 0x0000200a0e0f7981 */ /* 0x000ea4000c1e9500 */
[----:B------:R-:W-:Y:S01]  /*0740*/  LOP3.LUT R9, R16, 0x8, R9, 0xe2, !PT ;  /* 0x0000000810097812 */ /* 0x000fe200078ee209 */
[----:B------:R-:W-:Y:S01]  /*0750*/  IMAD.WIDE R16, R5, 0x2, R12 ;  /* 0x0000000205107825 */ /* 0x000fe200078e020c */
[----:B------:R-:W-:Y:S01]  /*0760*/  SHF.L.U32 R8, R8, 0x3, RZ ;  /* 0x0000000308087819 */ /* 0x000fe200000006ff */
[----:B------:R-:W4:Y:S04]  /*0770*/  LDG.E.U16.CONSTANT R22, desc[UR10][R10.64] ;  /* 0x0000000a0a167981 */ /* 0x000f28000c1e9500 */
[----:B------:R-:W-:Y:S01]  /*0780*/  IMAD R23, R9, 0x10, R8 ;  /* 0x0000001009177824 */ /* 0x000fe200078e0208 */
[----:B------:R0:W5:Y:S01]  /*0790*/  LDG.E.U16.CONSTANT R52, desc[UR10][R16.64] ;  /* 0x0000000a10347981 */ /* 0x000162000c1e9500 */
[----:B------:R-:W-:-:S05]  /*07a0*/  IMAD.WIDE R8, R36, 0x2, R12 ;  /* 0x0000000224087825 */ /* 0x000fca00078e020c */
[----:B------:R1:W2:Y:S01]  /*07b0*/  LDG.E.U16.CONSTANT R50, desc[UR10][R8.64] ;  /* 0x0000000a08327981 */ /* 0x0002a2000c1e9500 */
[----:B0-----:R-:W-:-:S04]  /*07c0*/  IMAD.WIDE R16, R53, 0x2, R12 ;  /* 0x0000000235107825 */ /* 0x001fc800078e020c */
[--C-:B-1----:R-:W-:Y:S02]  /*07d0*/  IMAD.WIDE R8, R32, 0x2, R12.reuse ;  /* 0x0000000220087825 */ /* 0x102fe400078e020c */
[----:B------:R-:W4:Y:S02]  /*07e0*/  LDG.E.U16.CONSTANT R16, desc[UR10][R16.64] ;  /* 0x0000000a10107981 */ /* 0x000f24000c1e9500 */
[--C-:B------:R-:W-:Y:S02]  /*07f0*/  IMAD.WIDE R18, R51, 0x2, R12.reuse ;  /* 0x0000000233127825 */ /* 0x100fe400078e020c */
[----:B------:R0:W4:Y:S02]  /*0800*/  LDG.E.U16.CONSTANT R20, desc[UR10][R8.64] ;  /* 0x0000000a08147981 */ /* 0x000124000c1e9500 */
[--C-:B------:R-:W-:Y:S02]  /*0810*/  IMAD.WIDE R10, R47, 0x2, R12.reuse ;  /* 0x000000022f0a7825 */ /* 0x100fe400078e020c */
[----:B------:R-:W4:Y:S04]  /*0820*/  LDG.E.U16.CONSTANT R18, desc[UR10][R18.64] ;  /* 0x0000000a12127981 */ /* 0x000f28000c1e9500 */
[----:B------:R1:W4:Y:S01]  /*0830*/  LDG.E.U16.CONSTANT R48, desc[UR10][R10.64] ;  /* 0x0000000a0a307981 */ /* 0x000322000c1e9500 */
[----:B0-----:R-:W-:-:S05]  /*0840*/  IMAD.WIDE R8, R49, 0x2, R12 ;  /* 0x0000000231087825 */ /* 0x001fca00078e020c */
[----:B------:R0:W4:Y:S01]  /*0850*/  LDG.E.U16.CONSTANT R46, desc[UR10][R8.64] ;  /* 0x0000000a082e7981 */ /* 0x000122000c1e9500 */
[----:B-1----:R-:W-:-:S05]  /*0860*/  IMAD.WIDE R10, R43, 0x2, R12 ;  /* 0x000000022b0a7825 */ /* 0x002fca00078e020c */
[----:B------:R-:W4:Y:S01]  /*0870*/  LDG.E.U16.CONSTANT R19, desc[UR10][R10.64] ;  /* 0x0000000a0a137981 */ /* 0x000f22000c1e9500 */
[----:B0-----:R-:W-:-:S05]  /*0880*/  IMAD.WIDE R8, R45, 0x2, R12 ;  /* 0x000000022d087825 */ /* 0x001fca00078e020c */
[----:B------:R0:W4:Y:S02]  /*0890*/  LDG.E.U16.CONSTANT R17, desc[UR10][R8.64] ;  /* 0x0000000a08117981 */ /* 0x000124000c1e9500 */
[----:B0-----:R-:W-:-:S05]  /*08a0*/  IMAD.WIDE R8, R41, 0x2, R12 ;  /* 0x0000000229087825 */ /* 0x001fca00078e020c */
[----:B------:R0:W4:Y:S04]  /*08b0*/  LDG.E.U16.CONSTANT R14, desc[UR10][R8.64] ;  /* 0x0000000a080e7981 */ /* 0x000128000c1e9500 */
[----:B---3--:R-:W-:Y:S01]  /*08c0*/  STS.U16 [R40], R21 ;  /* 0x0000001528007388 */ /* 0x008fe20000000400 */
[----:B------:R-:W-:Y:S06]  /*08d0*/  BAR.SYNC.DEFER_BLOCKING 0x0 ;  /* 0x0000000000007b1d */ /* 0x000fec0000010000 */
[----:B--2---:R1:W-:Y:S04]  /*08e0*/  STS.U16 [R4+0x40], R50 ;  /* 0x0000403204007388 */ /* 0x0043e80000000400 */
[----:B-----5:R-:W-:Y:S04]  /*08f0*/  STS.U16 [R4], R52 ;  /* 0x0000003404007388 */ /* 0x020fe80000000400 */
[----:B----4-:R2:W-:Y:S01]  /*0900*/  STS.U16 [R4+0x100], R16 ;  /* 0x0001001004007388 */ /* 0x0105e20000000400 */
[----:B-1----:R-:W-:-:S03]  /*0910*/  LEA R50, R23, UR8, 0x1 ;  /* 0x0000000817327c11 */ /* 0x002fc6000f8e08ff */
[----:B------:R-:W-:Y:S01]  /*0920*/  STS.U16 [R4+0x80], R22 ;  /* 0x0000801604007388 */ /* 0x000fe20000000400 */
[----:B--2---:R-:W-:-:S03]  /*0930*/  LEA R16, R23, R38, 0x1 ;  /* 0x0000002617107211 */ /* 0x004fc600078e08ff */
[----:B------:R-:W-:Y:S04]  /*0940*/  STS.U16 [R4+0xc0], R20 ;  /* 0x0000c01404007388 */ /* 0x000fe80000000400 */
[----:B------:R-:W-:Y:S04]  /*0950*/  STS.U16 [R4+0x140], R18 ;  /* 0x0001401204007388 */ /* 0x000fe80000000400 */
[----:B------:R-:W-:Y:S04]  /*0960*/  STS.U16 [R4+0x180], R46 ;  /* 0x0001802e04007388 */ /* 0x000fe80000000400 */
[----:B------:R-:W-:Y:S04]  /*0970*/  STS.U16 [R4+0x1c0], R48 ;  /* 0x0001c03004007388 */ /* 0x000fe80000000400 */
[----:B------:R-:W-:Y:S04]  /*0980*/  LDSM.16.M88.4 R20, [R50] ;  /* 0x000000003214783b */ /* 0x000fe80000000200 */
[----:B0-----:R-:W0:Y:S01]  /*0990*/  LDSM.16.MT88.4 R8, [R16] ;  /* 0x000000001008783b */ /* 0x001e220000004200 */
[----:B------:R-:W-:Y:S06]  /*09a0*/  BAR.SYNC.DEFER_BLOCKING 0x0 ;  /* 0x0000000000007b1d */ /* 0x000fec0000010000 */
[----:B------:R-:W-:Y:S02]  /*09b0*/  STS.U16 [R40], R15 ;  /* 0x0000000f28007388 */ /* 0x000fe40000000400 */
[----:B------:R-:W-:Y:S06]  /*09c0*/  BAR.SYNC.DEFER_BLOCKING 0x0 ;  /* 0x0000000000007b1d */ /* 0x000fec0000010000 */
[----:B------:R1:W-:Y:S02]  /*09d0*/  STS.U16 [R4+0x40], R19 ;  /* 0x0000401304007388 */ /* 0x0003e40000000400 */
[----:B-1----:R-:W-:-:S05]  /*09e0*/  IMAD.WIDE R18, R39, 0x2, R12 ;  /* 0x0000000227127825 */ /* 0x002fca00078e020c */
[----:B------:R1:W2:Y:S04]  /*09f0*/  LDG.E.U16.CONSTANT R46, desc[UR10][R18.64] ;  /* 0x0000000a122e7981 */ /* 0x0002a8000c1e9500 */
[----:B------:R3:W-:Y:S01]  /*0a00*/  STS.U16 [R4+0x80], R14 ;  /* 0x0000800e04007388 */ /* 0x0007e20000000400 */
[----:B-1----:R-:W-:-:S04]  /*0a10*/  IMAD.WIDE R18, R37, 0x2, R12 ;  /* 0x0000000225127825 */ /* 0x002fc800078e020c */
[--C-:B---3--:R-:W-:Y:S01]  /*0a20*/  IMAD.WIDE R14, R33, 0x2, R12.reuse ;  /* 0x00000002210e7825 */ /* 0x108fe200078e020c */
[----:B------:R1:W3:Y:S05]  /*0a30*/  LDG.E.U16.CONSTANT R48, desc[UR10][R18.64] ;  /* 0x0000000a12307981 */ /* 0x0002ea000c1e9500 */
[----:B------:R-:W4:Y:S01]  /*0a40*/  LDG.E.U16.CONSTANT R15, desc[UR10][R14.64] ;  /* 0x0000000a0e0f7981 */ /* 0x000f22000c1e9500 */
[----:B-1----:R-:W-:-:S04]  /*0a50*/  IMAD.WIDE R18, R35, 0x2, R12 ;  /* 0x0000000223127825 */ /* 0x002fc800078e020c */
[----:B------:R-:W-:Y:S01]  /*0a60*/  IMAD.WIDE R12, R7, 0x2, R12 ;  /* 0x00000002070c7825 */ /* 0x000fe200078e020c */
[----:B------:R-:W5:Y:S05]  /*0a70*/  LDG.E.U16.CONSTANT R52, desc[UR10][R18.64] ;  /* 0x0000000a12347981 */ /* 0x000f6a000c1e9500 */
[----:B------:R-:W5:Y:S04]  /*0a80*/  LDG.E.U16.CONSTANT R13, desc[UR10][R12.64] ;  /* 0x0000000a0c0d7981 */ /* 0x000f68000c1e9500 */
[----:B------:R-:W-:Y:S01]  /*0a90*/  STS.U16 [R4], R17 ;  /* 0x0000001104007388 */ /* 0x000fe20000000400 */
[C---:B0-----:R-:W-:Y:S08]  /*0aa0*/  HMMA.16816.F32 R28, R20.reuse, R8, R28 ;  /* 0x00000008141c723c */ /* 0x041ff0000000181c */
[----:B------:R-:W-:Y:S01]  /*0ab0*/  HMMA.16816.F32 R24, R20, R10, R24 ;  /* 0x0000000a1418723c */ /* 0x000fe20000001818 */
[----:B------:R-:W-:-:S04]  /*0ac0*/  UIADD3 UR4, UPT, UPT, UR4, 0x2, URZ ;  /* 0x0000000204047890 */ /* 0x000fc8000fffe0ff */
[----:B------:R-:W-:Y:S01]  /*0ad0*/  UISETP.NE.AND UP1, UPT, UR4, URZ, UPT ;  /* 0x000000ff0400728c */ /* 0x000fe2000bf25270 */
[----:B------:R-:W-:Y:S01]  /*0ae0*/  IMAD R9, R2, 0x10, R42 ;  /* 0x0000001002097824 */ /* 0x000fe200078e022a */
[----:B------:R-:W-:Y:S01]  /*0af0*/  IADD3 R44, PT, PT, R44, 0x20, RZ ;  /* 0x000000202c2c7810 */ /* 0x000fe20007ffe0ff */
[----:B------:R-:W-:Y:S01]  /*0b00*/  IMAD R7, R2, 0x20, R7 ;  /* 0x0000002002077824 */ /* 0x000fe200078e0207 */
[----:B------:R-:W-:Y:S01]  /*0b10*/  IADD3 R6, PT, PT, R6, 0x20, RZ ;  /* 0x0000002006067810 */ /* 0x000fe20007ffe0ff */
[C---:B------:R-:W-:Y:S01]  /*0b20*/  IMAD R42, R2.reuse, 0x10, R9 ;  /* 0x00000010022a7824 */ /* 0x040fe200078e0209 */
[C---:B------:R-:W-:Y:S01]  /*0b30*/  LEA R33, R2.reuse, R33, 0x5 ;  /* 0x0000002102217211 */ /* 0x040fe200078e28ff */
        /* <DEDUP_REMOVED lines=13> */
[----:B------:R-:W-:Y:S01]  /*0c10*/  LEA R5, R2, R5, 0x5 ;  /* 0x0000000502057211 */ /* 0x000fe200078e28ff */
[----:B--2---:R-:W-:Y:S04]  /*0c20*/  STS.U16 [R4+0xc0], R46 ;  /* 0x0000c02e04007388 */ /* 0x004fe80000000400 */
[----:B---3--:R-:W-:Y:S04]  /*0c30*/  STS.U16 [R4+0x100], R48 ;  /* 0x0001003004007388 */ /* 0x008fe80000000400 */
[----:B----4-:R-:W-:Y:S04]  /*0c40*/  STS.U16 [R4+0x180], R15 ;  /* 0x0001800f04007388 */ /* 0x010fe80000000400 */
[----:B-----5:R-:W-:Y:S04]  /*0c50*/  STS.U16 [R4+0x140], R52 ;  /* 0x0001403404007388 */ /* 0x020fe80000000400 */
[----:B------:R-:W-:Y:S04]  /*0c60*/  STS.U16 [R4+0x1c0], R13 ;  /* 0x0001c00d04007388 */ /* 0x000fe80000000400 */
[----:B------:R-:W-:Y:S04]  /*0c70*/  LDSM.16.M88.4 R12, [R50] ;  /* 0x00000000320c783b */ /* 0x000fe80000000200 */
[----:B------:R-:W0:Y:S02]  /*0c80*/  LDSM.16.MT88.4 R16, [R16] ;  /* 0x000000001010783b */ /* 0x000e240000004200 */
[C---:B0-----:R-:W-:Y:S08]  /*0c90*/  HMMA.16816.F32 R28, R12.reuse, R16, R28 ;  /* 0x000000100c1c723c */ /* 0x041ff0000000181c */
[----:B------:R-:W-:Y:S01]  /*0ca0*/  HMMA.16816.F32 R24, R12, R18, R24 ;  /* 0x000000120c18723c */ /* 0x000fe20000001818 */
[----:B------:R-:W-:Y:S06]  /*0cb0*/  BAR.SYNC.DEFER_BLOCKING 0x0 ;  /* 0x0000000000007b1d */ /* 0x000fec0000010000 */
[----:B------:R-:W-:-:S13]  /*0cc0*/  BRA.U UP1, `(.L_x_9) ;  /* 0xfffffff901707547 */ /* 0x000fda000b83ffff */
.L_x_8:
[----:B------:R-:W-:Y:S05]  /*0cd0*/  BRA.U UP0, `(.L_x_7) ;  /* 0x0000000100f87547 */ /* 0x000fea000b800000 */
[----:B------:R-:W0:Y:S01]  /*0ce0*/  S2R R5, SR_TID.X ;  /* 0x0000000000057919 */ /* 0x000e220000002100 */
[----:B------:R-:W1:Y:S08]  /*0cf0*/  LDC.64 R8, c[0x0][0x388] ;  /* 0x0000e200ff087b82 */ /* 0x000e700000000a00 */
[----:B------:R-:W2:Y:S01]  /*0d00*/  LDC.64 R6, c[0x0][0x390] ;  /* 0x0000e400ff067b82 */ /* 0x000ea20000000a00 */
[----:B0-----:R-:W-:-:S02]  /*0d10*/  LOP3.LUT R13, R5, 0xf, RZ, 0xc0, !PT ;  /* 0x0000000f050d7812 */ /* 0x001fc400078ec0ff */
[----:B------:R-:W-:-:S04]  /*0d20*/  SHF.R.U32.HI R10, RZ, 0x4, R5 ;  /* 0x00000004ff0a7819 */ /* 0x000fc80000011605 */
[C---:B------:R-:W-:Y:S01]  /*0d30*/  LOP3.LUT R11, R10.reuse, 0x1, RZ, 0xc0, !PT ;  /* 0x000000010a0b7812 */ /* 0x040fe200078ec0ff */
[----:B------:R-:W-:-:S03]  /*0d40*/  IMAD R5, R10, UR12, R13 ;  /* 0x0000000c0a057c24 */ /* 0x000fc6000f8e020d */
[----:B------:R-:W-:Y:S01]  /*0d50*/  ISETP.NE.U32.AND P0, PT, R11, 0x1, PT ;  /* 0x000000010b00780c */ /* 0x000fe20003f05070 */
[----:B------:R-:W-:-:S03]  /*0d60*/  IMAD.IADD R5, R5, 0x1, R44 ;  /* 0x0000000105057824 */ /* 0x000fc600078e022c */
[----:B------:R-:W-:Y:S01]  /*0d70*/  SEL R10, R2, RZ, !P0 ;  /* 0x000000ff020a7207 */ /* 0x000fe20004000000 */
[----:B-1----:R-:W-:-:S03]  /*0d80*/  IMAD.WIDE R8, R5, 0x2, R8 ;  /* 0x0000000205087825 */ /* 0x002fc600078e0208 */
[----:B------:R-:W-:Y:S02]  /*0d90*/  IADD3 R13, PT, PT, R10, R42, R13 ;  /* 0x0000002a0a0d7210 */ /* 0x000fe40007ffe00d */
[----:B------:R0:W3:Y:S02]  /*0da0*/  LDG.E.U16.CONSTANT R5, desc[UR10][R8.64] ;  /* 0x0000000a08057981 */ /* 0x0000e4000c1e9500 */
[CC--:B------:R-:W-:Y:S01]  /*0db0*/  LEA R15, R2.reuse, R13.reuse, 0x2 ;  /* 0x0000000d020f7211 */ /* 0x0c0fe200078e10ff */
[C---:B------:R-:W-:Y:S01]  /*0dc0*/  IMAD R17, R2.reuse, 0x2, R13 ;  /* 0x0000000202117824 */ /* 0x040fe200078e020d */
[----:B------:R-:W-:Y:S01]  /*0dd0*/  LEA R23, R2, R13, 0x3 ;  /* 0x0000000d02177211 */ /* 0x000fe200078e18ff */
[----:B--2---:R-:W-:-:S03]  /*0de0*/  IMAD.WIDE R10, R13, 0x2, R6 ;  /* 0x000000020d0a7825 */ /* 0x004fc600078e0206 */
[C---:B------:R-:W-:Y:S01]  /*0df0*/  LEA R33, R2.reuse, R23, 0x2 ;  /* 0x0000001702217211 */ /* 0x040fe200078e10ff */
[C---:B------:R-:W-:Y:S01]  /*0e00*/  IMAD R19, R2.reuse, 0x2, R15 ;  /* 0x0000000202137824 */ /* 0x040fe200078e020f */
[----:B------:R1:W2:Y:S01]  /*0e10*/  LDG.E.U16.CONSTANT R21, desc[UR10][R10.64] ;  /* 0x0000000a0a157981 */ /* 0x0002a2000c1e9500 */
[----:B------:R-:W-:Y:S01]  /*0e20*/  IMAD.WIDE R12, R17, 0x2, R6 ;  /* 0x00000002110c7825 */ /* 0x000fe200078e0206 */
[----:B------:R-:W-:-:S03]  /*0e30*/  LEA R35, R2, R33, 0x1 ;  /* 0x0000002102237211 */ /* 0x000fc600078e08ff */
[----:B------:R-:W-:Y:S02]  /*0e40*/  IMAD.WIDE R16, R19, 0x2, R6 ;  /* 0x0000000213107825 */ /* 0x000fe400078e0206 */
[----:B------:R4:W5:Y:S02]  /*0e50*/  LDG.E.U16.CONSTANT R13, desc[UR10][R12.64] ;  /* 0x0000000a0c0d7981 */ /* 0x000964000c1e9500 */
[----:B------:R-:W-:Y:S02]  /*0e60*/  IMAD R19, R2, 0x2, R23 ;  /* 0x0000000202137824 */ /* 0x000fe400078e0217 */
[--C-:B------:R-:W-:Y:S01]  /*0e70*/  IMAD.WIDE R14, R15, 0x2, R6.reuse ;  /* 0x000000020f0e7825 */ /* 0x100fe200078e0206 */
[----:B------:R-:W2:Y:S03]  /*0e80*/  LDG.E.U16.CONSTANT R17, desc[UR10][R16.64] ;  /* 0x0000000a10117981 */ /* 0x000ea6000c1e9500 */
[----:B0-----:R-:W-:-:S02]  /*0e90*/  IMAD.WIDE R8, R23, 0x2, R6 ;  /* 0x0000000217087825 */ /* 0x001fc400078e0206 */
[----:B------:R0:W5:Y:S02]  /*0ea0*/  LDG.E.U16.CONSTANT R15, desc[UR10][R14.64] ;  /* 0x0000000a0e0f7981 */ /* 0x000164000c1e9500 */
[--C-:B------:R-:W-:Y:S02]  /*0eb0*/  IMAD.WIDE R18, R19, 0x2, R6.reuse ;  /* 0x0000000213127825 */ /* 0x100fe400078e0206 */
[----:B------:R-:W2:Y:S02]  /*0ec0*/  LDG.E.U16.CONSTANT R9, desc[UR10][R8.64] ;  /* 0x0000000a08097981 */ /* 0x000ea4000c1e9500 */
[--C-:B-1----:R-:W-:Y:S02]  /*0ed0*/  IMAD.WIDE R10, R33, 0x2, R6.reuse ;  /* 0x00000002210a7825 */ /* 0x102fe400078e0206 */
[----:B------:R-:W2:Y:S02]  /*0ee0*/  LDG.E.U16.CONSTANT R19, desc[UR10][R18.64] ;  /* 0x0000000a12137981 */ /* 0x000ea4000c1e9500 */
[----:B------:R-:W-:-:S02]  /*0ef0*/  IMAD.WIDE R6, R35, 0x2, R6 ;  /* 0x0000000223067825 */ /* 0x000fc400078e0206 */
[----:B------:R-:W2:Y:S04]  /*0f00*/  LDG.E.U16.CONSTANT R11, desc[UR10][R10.64] ;  /* 0x0000000a0a0b7981 */ /* 0x000ea8000c1e9500 */
[----:B------:R-:W2:Y:S01]  /*0f10*/  LDG.E.U16.CONSTANT R7, desc[UR10][R6.64] ;  /* 0x0000000a06077981 */ /* 0x000ea2000c1e9500 */
[----:B----4-:R-:W0:Y:S02]  /*0f20*/  S2R R12, SR_LANEID ;  /* 0x00000000000c7919 */ /* 0x010e240000000000 */
[--C-:B0-----:R-:W-:Y:S02]  /*0f30*/  SHF.R.U32.HI R14, RZ, 0x3, R12.reuse ;  /* 0x00000003ff0e7819 */ /* 0x101fe4000001160c */
[----:B------:R-:W-:Y:S02]  /*0f40*/  LOP3.LUT R16, R12, 0x7, RZ, 0xc0, !PT ;  /* 0x000000070c107812 */ /* 0x000fe400078ec0ff */
[----:B------:R-:W-:Y:S01]  /*0f50*/  SHF.R.U32.HI R12, RZ, 0x4, R12 ;  /* 0x00000004ff0c7819 */ /* 0x000fe2000001160c */
[----:B------:R-:W-:-:S03]  /*0f60*/  IMAD.SHL.U32 R23, R14, 0x8, RZ ;  /* 0x000000080e177824 */ /* 0x000fc600078e00ff */
[----:B------:R-:W-:Y:S02]  /*0f70*/  SHF.L.U32 R12, R12, 0x3, RZ ;  /* 0x000000030c0c7819 */ /* 0x000fe400000006ff */
[----:B------:R-:W-:-:S05]  /*0f80*/  LOP3.LUT R23, R23, 0x8, R16, 0xe2, !PT ;  /* 0x0000000817177812 */ /* 0x000fca00078ee210 */
[----:B------:R-:W-:-:S05]  /*0f90*/  IMAD R23, R23, 0x10, R12 ;  /* 0x0000001017177824 */ /* 0x000fca00078e020c */
[C---:B------:R-:W-:Y:S02]  /*0fa0*/  LEA R38, R23.reuse, R38, 0x1 ;  /* 0x0000002617267211 */ /* 0x040fe400078e08ff */
[----:B------:R-:W-:Y:S01]  /*0fb0*/  LEA R32, R23, UR8, 0x1 ;  /* 0x0000000817207c11 */ /* 0x000fe2000f8e08ff */
[----:B---3--:R-:W-:Y:S01]  /*0fc0*/  STS.U16 [R40], R5 ;  /* 0x0000000528007388 */ /* 0x008fe20000000400 */
[----:B------:R-:W-:Y:S06]  /*0fd0*/  BAR.SYNC.DEFER_BLOCKING 0x0 ;  /* 0x0000000000007b1d */ /* 0x000fec0000010000 */
[----:B-----5:R-:W-:Y:S04]  /*0fe0*/  STS.U16 [R4+0x80], R15 ;  /* 0x0000800f04007388 */ /* 0x020fe80000000400 */
[----:B--2---:R-:W-:Y:S04]  /*0ff0*/  STS.U16 [R4+0xc0], R17 ;  /* 0x0000c01104007388 */ /* 0x004fe80000000400 */
[----:B------:R-:W-:Y:S04]  /*1000*/  STS.U16 [R4], R21 ;  /* 0x0000001504007388 */ /* 0x000fe80000000400 */
[----:B------:R-:W-:Y:S04]  /*1010*/  STS.U16 [R4+0x40], R13 ;  /* 0x0000400d04007388 */ /* 0x000fe80000000400 */
[----:B------:R-:W-:Y:S04]  /*1020*/  STS.U16 [R4+0x100], R9 ;  /* 0x0001000904007388 */ /* 0x000fe80000000400 */
[----:B------:R-:W-:Y:S04]  /*1030*/  STS.U16 [R4+0x140], R19 ;  /* 0x0001401304007388 */ /* 0x000fe80000000400 */
[----:B------:R-:W-:Y:S04]  /*1040*/  STS.U16 [R4+0x180], R11 ;  /* 0x0001800b04007388 */ /* 0x000fe80000000400 */
[----:B------:R-:W-:Y:S04]  /*1050*/  STS.U16 [R4+0x1c0], R7 ;  /* 0x0001c00704007388 */ /* 0x000fe80000000400 */
[----:B------:R-:W-:Y:S04]  /*1060*/  LDSM.16.M88.4 R32, [R32] ;  /* 0x000000002020783b */ /* 0x000fe80000000200 */
[----:B------:R-:W0:Y:S02]  /*1070*/  LDSM.16.MT88.4 R36, [R38] ;  /* 0x000000002624783b */ /* 0x000e240000004200 */
[C---:B0-----:R-:W-:Y:S08]  /*1080*/  HMMA.16816.F32 R28, R32.reuse, R36, R28 ;  /* 0x00000024201c723c */ /* 0x041ff0000000181c */
[----:B------:R-:W-:Y:S01]  /*1090*/  HMMA.16816.F32 R24, R32, R38, R24 ;  /* 0x000000262018723c */ /* 0x000fe20000001818 */
[----:B------:R-:W-:-:S15]  /*10a0*/  BAR.SYNC.DEFER_BLOCKING 0x0 ;  /* 0x0000000000007b1d */ /* 0x000fde0000010000 */
[----:B------:R-:W-:-:S04]  /*10b0*/  NOP ;  /* 0x0000000000007918 */ /* 0x000fc80000000000 */
.L_x_7:
[----:B------:R-:W0:Y:S01]  /*10c0*/  S2R R9, SR_LANEID ;  /* 0x0000000000097919 */ /* 0x000e220000000000 */
[----:B------:R-:W1:Y:S01]  /*10d0*/  LDC.64 R6, c[0x0][0x380] ;  /* 0x0000e000ff067b82 */ /* 0x000e620000000a00 */
[----:B------:R-:W-:Y:S01]  /*10e0*/  IMAD R0, R3, R2, R0 ;  /* 0x0000000203007224 */ /* 0x000fe200078e0200 */
[----:B------:R-:W-:Y:S02]  /*10f0*/  SHF.R.U32.HI R11, RZ, 0x1, R2 ;  /* 0x00000001ff0b7819 */ /* 0x000fe40000011602 */
[----:B------:R-:W-:Y:S01]  /*1100*/  MOV R5, RZ ;  /* 0x000000ff00057202 */ /* 0x000fe20000000f00 */
[----:B------:R-:W-:-:S04]  /*1110*/  IMAD.SHL.U32 R3, R0, 0x10, RZ ;  /* 0x0000001000037824 */ /* 0x000fc800078e00ff */
[----:B-1----:R-:W-:Y:S01]  /*1120*/  IMAD.WIDE R2, R3, 0x4, R6 ;  /* 0x0000000403027825 */ /* 0x002fe200078e0206 */
[----:B0-----:R-:W-:Y:S02]  /*1130*/  LOP3.LUT R4, R9, 0x3, RZ, 0xc0, !PT ;  /* 0x0000000309047812 */ /* 0x001fe400078ec0ff */
[----:B------:R-:W-:-:S05]  /*1140*/  SHF.R.U32.HI R9, RZ, 0x2, R9 ;  /* 0x00000002ff097819 */ /* 0x000fca0000011609 */
[----:B------:R-:W-:-:S03]  /*1150*/  IMAD.WIDE.U32 R4, R9, R11, R4 ;  /* 0x0000000b09047225 */ /* 0x000fc600078e0004 */
[----:B------:R-:W-:-:S04]  /*1160*/  LEA R2, P0, R4, R2, 0x3 ;  /* 0x0000000204027211 */ /* 0x000fc800078018ff */
[----:B------:R-:W-:-:S03]  /*1170*/  LEA.HI.X R3, R4, R3, R5, 0x3, P0 ;  /* 0x0000000304037211 */ /* 0x000fc600000f1c05 */
[----:B------:R-:W-:Y:S02]  /*1180*/  IMAD.WIDE.U32 R4, R11, 0x40, R2 ;  /* 0x000000400b047825 */ /* 0x000fe400078e0002 */
[----:B------:R-:W-:Y:S04]  /*1190*/  STG.E.64 desc[UR10][R2.64], R28 ;  /* 0x0000001c02007986 */ /* 0x000fe8000c101b0a */
[----:B------:R-:W-:Y:S04]  /*11a0*/  STG.E.64 desc[UR10][R4.64], R30 ;  /* 0x0000001e04007986 */ /* 0x000fe8000c101b0a */
[----:B------:R-:W-:Y:S04]  /*11b0*/  STG.E.64 desc[UR10][R2.64+0x20], R24 ;  /* 0x0000201802007986 */ /* 0x000fe8000c101b0a */
[----:B------:R-:W-:Y:S01]  /*11c0*/  STG.E.64 desc[UR10][R4.64+0x20], R26 ;  /* 0x0000201a04007986 */ /* 0x000fe2000c101b0a */
[----:B------:R-:W-:Y:S05]  /*11d0*/  EXIT ;  /* 0x000000000000794d */ /* 0x000fea0003800000 */
.L_x_10:
        /* <DEDUP_REMOVED lines=10> */
.L_x_23:


//--------------------- .text._Z12matmul_TC_GMPfPK6__halfS2_iii --------------------------
	.section	.text._Z12matmul_TC_GMPfPK6__halfS2_iii,"ax",@progbits
	.align	128
        .global         _Z12matmul_TC_GMPfPK6__halfS2_iii
        .type           _Z12matmul_TC_GMPfPK6__halfS2_iii,@function
        .size           _Z12matmul_TC_GMPfPK6__halfS2_iii,(.L_x_24 - _Z12matmul_TC_GMPfPK6__halfS2_iii)
        .other          _Z12matmul_TC_GMPfPK6__halfS2_iii,@"STO_CUDA_ENTRY STV_DEFAULT"
_Z12matmul_TC_GMPfPK6__halfS2_iii:
.text._Z12matmul_TC_GMPfPK6__halfS2_iii:
[----:B------:R-:W-:Y:S08]  /*0000*/  LDC R1, c[0x0][0x37c] ;  /* 0x0000df00ff017b82 */ /* 0x000ff00000000800 */
[----:B------:R-:W0:Y:S01]  /*0010*/  LDC R0, c[0x0][0x3a0] ;  /* 0x0000e800ff007b82 */ /* 0x000e220000000800 */
[----:B------:R-:W1:Y:S01]  /*0020*/  S2R R2, SR_CTAID.X ;  /* 0x0000000000027919 */ /* 0x000e620000002500 */
[----:B------:R-:W1:Y:S01]  /*0030*/  LDCU UR4, c[0x0][0x360] ;  /* 0x00006c00ff0477ac */ /* 0x000e620008000800 */
[----:B------:R-:W-:-:S02]  /*0040*/  CS2R R14, SRZ ;  /* 0x00000000000e7805 */ /* 0x000fc4000001ff00 */
[----:B------:R-:W-:Y:S01]  /*0050*/  CS2R R12, SRZ ;  /* 0x00000000000c7805 */ /* 0x000fe2000001ff00 */
[----:B------:R-:W1:Y:S01]  /*0060*/  S2R R7, SR_TID.X ;  /* 0x0000000000077919 */ /* 0x000e620000002100 */
[----:B------:R-:W-:Y:S02]  /*0070*/  CS2R R10, SRZ ;  /* 0x00000000000a7805 */ /* 0x000fe4000001ff00 */
[----:B0-----:R-:W-:-:S04]  /*0080*/  SHF.R.S32.HI R3, RZ, 0x1f, R0 ;  /* 0x0000001fff037819 */ /* 0x001fc80000011400 */
[----:B------:R-:W-:-:S04]  /*0090*/  LEA.HI R3, R3, R0, RZ, 0x4 ;  /* 0x0000000003037211 */ /* 0x000fc800078f20ff */
[----:B------:R-:W-:-:S04]  /*00a0*/  SHF.R.S32.HI R5, RZ, 0x4, R3 ;  /* 0x00000004ff057819 */ /* 0x000fc80000011403 */
[-C--:B------:R-:W-:Y:S01]  /*00b0*/  IABS R9, R5.reuse ;  /* 0x0000000500097213 */ /* 0x080fe20000000000 */
[----:B-1----:R-:W-:Y:S01]  /*00c0*/  IMAD R2, R2, UR4, R7 ;  /* 0x0000000402027c24 */ /* 0x002fe2000f8e0207 */
[----:B------:R-:W-:Y:S01]  /*00d0*/  IABS R8, R5 ;  /* 0x0000000500087213 */ /* 0x000fe20000000000 */
[----:B------:R-:W0:Y:S01]  /*00e0*/  LDCU.64 UR4, c[0x0][0x358] ;  /* 0x00006b00ff0477ac */ /* 0x000e220008000a00 */
[----:B------:R-:W1:Y:S02]  /*00f0*/  I2F.RP R6, R9 ;  /* 0x0000000900067306 */ /* 0x000e640000209400 */
[----:B------:R-:W-:-:S06]  /*0100*/  SHF.R.U32.HI R4, RZ, 0x5, R2 ;  /* 0x00000005ff047819 */ /* 0x000fcc0000011602 */
[----:B-1----:R-:W1:Y:S02]  /*0110*/  MUFU.RCP R6, R6 ;  /* 0x0000000600067308 */ /* 0x002e640000001000 */
[----:B-1----:R-:W-:Y:S01]  /*0120*/  VIADD R3, R6, 0xffffffe ;  /* 0x0ffffffe06037836 */ /* 0x002fe20000000000 */
[----:B------:R-:W-:-:S05]  /*0130*/  IABS R6, R4 ;  /* 0x0000000400067213 */ /* 0x000fca0000000000 */
[----:B------:R-:W1:Y:S02]  /*0140*/  F2I.FTZ.U32.TRUNC.NTZ R3, R3 ;  /* 0x0000000300037305 */ /* 0x000e64000021f000 */
[----:B-1----:R-:W-:-:S04]  /*0150*/  IMAD.MOV R7, RZ, RZ, -R3 ;  /* 0x000000ffff077224 */ /* 0x002fc800078e0a03 */
[----:B------:R-:W-:-:S04]  /*0160*/  IMAD.MOV.U32 R2, RZ, RZ, R7 ;  /* 0x000000ffff027224 */ /* 0x000fc800078e0007 */
[----:B------:R-:W-:Y:S02]  /*0170*/  IMAD R7, R2, R9, RZ ;  /* 0x0000000902077224 */ /* 0x000fe400078e02ff */
[----:B------:R-:W-:-:S04]  /*0180*/  IMAD.MOV.U32 R2, RZ, RZ, RZ ;  /* 0x000000ffff027224 */ /* 0x000fc800078e00ff */
[----:B------:R-:W-:-:S04]  /*0190*/  IMAD.HI.U32 R2, R3, R7, R2 ;  /* 0x0000000703027227 */ /* 0x000fc800078e0002 */
[----:B------:R-:W-:Y:S02]  /*01a0*/  IMAD.MOV R7, RZ, RZ, -R8 ;  /* 0x000000ffff077224 */ /* 0x000fe400078e0a08 */
[----:B------:R-:W-:-:S04]  /*01b0*/  IMAD.HI.U32 R3, R2, R6, RZ ;  /* 0x0000000602037227 */ /* 0x000fc800078e00ff */
[----:B------:R-:W-:-:S05]  /*01c0*/  IMAD R2, R3, R7, R6 ;  /* 0x0000000703027224 */ /* 0x000fca00078e0206 */
[----:B------:R-:W-:-:S13]  /*01d0*/  ISETP.GT.U32.AND P2, PT, R9, R2, PT ;  /* 0x000000020900720c */ /* 0x000fda0003f44070 */
[----:B------:R-:W-:Y:S01]  /*01e0*/  @!P2 IMAD.IADD R2, R2, 0x1, -R9 ;  /* 0x000000010202a824 */ /* 0x000fe200078e0a09 */
[----:B------:R-:W-:Y:S02]  /*01f0*/  @!P2 IADD3 R3, PT, PT, R3, 0x1, RZ ;  /* 0x000000010303a810 */ /* 0x000fe40007ffe0ff */
[----:B------:R-:W-:Y:S02]  /*0200*/  ISETP.NE.AND P2, PT, R5, RZ, PT ;  /* 0x000000ff0500720c */ /* 0x000fe40003f45270 */
[----:B------:R-:W-:Y:S02]  /*0210*/  ISETP.GE.U32.AND P0, PT, R2, R9, PT ;  /* 0x000000090200720c */ /* 0x000fe40003f06070 */
[----:B------:R-:W-:Y:S02]  /*0220*/  CS2R R8, SRZ ;  /* 0x0000000000087805 */ /* 0x000fe4000001ff00 */
[----:B------:R-:W-:-:S04]  /*0230*/  LOP3.LUT R2, R4, R5, RZ, 0x3c, !PT ;  /* 0x0000000504027212 */ /* 0x000fc800078e3cff */
[----:B------:R-:W-:Y:S02]  /*0240*/  ISETP.GE.AND P1, PT, R2, RZ, PT ;  /* 0x000000ff0200720c */ /* 0x000fe40003f26270 */
[----:B------:R-:W1:Y:S03]  /*0250*/  LDC R2, c[0x0][0x39c] ;  /* 0x0000e700ff027b82 */ /* 0x000e660000000800 */
[----:B------:R-:W-:-:S08]  /*0260*/  @P0 VIADD R3, R3, 0x1 ;  /* 0x0000000103030836 */ /* 0x000fd00000000000 */
[----:B------:R-:W-:Y:S01]  /*0270*/  @!P1 IMAD.MOV R3, RZ, RZ, -R3 ;  /* 0x000000ffff039224 */ /* 0x000fe200078e0a03 */
[----:B------:R-:W-:-:S05]  /*0280*/  @!P2 LOP3.LUT R3, RZ, R5, RZ, 0x33, !PT ;  /* 0x00000005ff03a212 */ /* 0x000fca00078e33ff */
[----:B------:R-:W-:-:S04]  /*0290*/  IMAD.MOV R6, RZ, RZ, -R3 ;  /* 0x000000ffff067224 */ /* 0x000fc800078e0a03 */
[----:B------:R-:W-:Y:S01]  /*02a0*/  IMAD R4, R5, R6, R4 ;  /* 0x0000000605047224 */ /* 0x000fe200078e0204 */
[----:B-1----:R-:W-:Y:S02]  /*02b0*/  ISETP.GE.AND P0, PT, R2, 0x10, PT ;  /* 0x000000100200780c */ /* 0x002fe40003f06270 */
[----:B------:R-:W-:-:S04]  /*02c0*/  SHF.R.S32.HI R5, RZ, 0x1f, R2 ;  /* 0x0000001fff057819 */ /* 0x000fc80000011402 */
[----:B------:R-:W-:-:S07]  /*02d0*/  LEA.HI R5, R5, R2, RZ, 0x4 ;  /* 0x0000000205057211 */ /* 0x000fce00078f20ff */
[----:B0-----:R-:W-:Y:S05]  /*02e0*/  @!P0 BRA `(.L_x_11) ;  /* 0x0000000800888947 */ /* 0x001fea0003800000 */
[----:B------:R-:W-:Y:S01]  /*02f0*/  SHF.R.S32.HI R16, RZ, 0x4, R5 ;  /* 0x00000004ff107819 */ /* 0x000fe20000011405 */
[----:B------:R-:W-:Y:S01]  /*0300*/  IMAD R24, R3, R2, RZ ;  /* 0x0000000203187224 */ /* 0x000fe200078e02ff */
[----:B------:R-:W-:Y:S01]  /*0310*/  MOV R15, RZ ;  /* 0x000000ff000f7202 */ /* 0x000fe20000000f00 */
[----:B------:R-:W-:Y:S02]  /*0320*/  IMAD.SHL.U32 R25, R4, 0x10, RZ ;  /* 0x0000001004197824 */ /* 0x000fe400078e00ff */
[----:B------:R-:W-:Y:S02]  /*0330*/  VIADD R5, R16, 0xffffffff ;  /* 0xffffffff10057836 */ /* 0x000fe40000000000 */
[----:B------:R-:W-:-:S03]  /*0340*/  IMAD.SHL.U32 R24, R24, 0x10, RZ ;  /* 0x0000001018187824 */ /* 0x000fc600078e00ff */
[----:B------:R-:W-:-:S13]  /*0350*/  ISETP.GE.U32.AND P0, PT, R5, 0x3, PT ;  /* 0x000000030500780c */ /* 0x000fda0003f06070 */
[----:B------:R-:W-:Y:S05]  /*0360*/  @!P0 BRA `(.L_x_12) ;  /* 0x0000000400ac8947 */ /* 0x000fea0003800000 */
[----:B------:R-:W0:Y:S01]  /*0370*/  S2R R5, SR_LANEID ;  /* 0x0000000000057919 */ /* 0x000e220000000000 */
[----:B------:R-:W-:Y:S01]  /*0380*/  SHF.R.U32.HI R6, RZ, 0x1, R0 ;  /* 0x00000001ff067819 */ /* 0x000fe20000011600 */
[----:B------:R-:W-:Y:S01]  /*0390*/  IMAD.MOV.U32 R29, RZ, RZ, RZ ;  /* 0x000000ffff1d7224 */ /* 0x000fe200078e00ff */
[----:B------:R-:W-:Y:S01]  /*03a0*/  SHF.R.U32.HI R8, RZ, 0x1, R2 ;  /* 0x00000001ff087819 */ /* 0x000fe20000011602 */
[C-C-:B------:R-:W-:Y:S01]  /*03b0*/  IMAD R21, R0.reuse, 0x30, R25.reuse ;  /* 0x0000003000157824 */ /* 0x140fe200078e0219 */
[----:B------:R-:W-:Y:S01]  /*03c0*/  CS2R R14, SRZ ;  /* 0x00000000000e7805 */ /* 0x000fe2000001ff00 */
[----:B------:R-:W-:Y:S01]  /*03d0*/  IMAD R20, R0, 0x20, R25 ;  /* 0x0000002000147824 */ /* 0x000fe200078e0219 */
[----:B------:R-:W-:Y:S02]  /*03e0*/  CS2R R12, SRZ ;  /* 0x00000000000c7805 */ /* 0x000fe4000001ff00 */
[----:B------:R-:W-:Y:S02]  /*03f0*/  CS2R R10, SRZ ;  /* 0x00000000000a7805 */ /* 0x000fe4000001ff00 */
[----:B0-----:R-:W-:-:S02]  /*0400*/  LOP3.LUT R28, R5, 0x3, RZ, 0xc0, !PT ;  /* 0x00000003051c7812 */ /* 0x001fc400078ec0ff */
[----:B------:R-:W-:-:S05]  /*0410*/  SHF.R.U32.HI R5, RZ, 0x2, R5 ;  /* 0x00000002ff057819 */ /* 0x000fca0000011605 */
[----:B------:R-:W-:-:S04]  /*0420*/  IMAD.WIDE.U32 R6, R5, R6, R28 ;  /* 0x0000000605067225 */ /* 0x000fc800078e001c */
[----:B------:R-:W-:Y:S01]  /*0430*/  IMAD.WIDE.U32 R28, R5, R8, R28 ;  /* 0x00000008051c7225 */ /* 0x000fe200078e001c */
[----:B------:R-:W-:Y:S02]  /*0440*/  SHF.L.U64.HI R5, R6, 0x2, R7 ;  /* 0x0000000206057819 */ /* 0x000fe40000010207 */
[----:B------:R-:W-:Y:S02]  /*0450*/  CS2R R8, SRZ ;  /* 0x0000000000087805 */ /* 0x000fe4000001ff00 */
[----:B------:R-:W-:Y:S01]  /*0460*/  LOP3.LUT R7, R16, 0x7fffffc, RZ, 0xc0, !PT ;  /* 0x07fffffc10077812 */ /* 0x000fe200078ec0ff */
[----:B------:R-:W-:-:S04]  /*0470*/  IMAD.SHL.U32 R6, R6, 0x4, RZ ;  /* 0x0000000406067824 */ /* 0x000fc800078e00ff */
[----:B------:R-:W-:-:S07]  /*0480*/  IMAD.MOV R7, RZ, RZ, -R7 ;  /* 0x000000ffff077224 */ /* 0x000fce00078e0a07 */
.L_x_13:
[----:B------:R-:W0:Y:S08]  /*0490*/  LDC.64 R34, c[0x0][0x390] ;  /* 0x0000e400ff227b82 */ /* 0x000e300000000a00 */
[----:B------:R-:W1:Y:S01]  /*04a0*/  LDC.64 R16, c[0x0][0x388] ;  /* 0x0000e200ff107b82 */ /* 0x000e620000000a00 */
[----:B0-----:R-:W-:-:S03]  /*04b0*/  IMAD.WIDE R36, R25, 0x2, R34 ;  /* 0x0000000219247825 */ /* 0x001fc600078e0222 */
[----:B------:R-:W-:-:S04]  /*04c0*/  IADD3 R22, P0, PT, R36, R6, RZ ;  /* 0x0000000624167210 */ /* 0x000fc80007f1e0ff */
[----:B------:R-:W-:-:S03]  /*04d0*/  IADD3.X R23, PT, PT, R37, R5, RZ, P0, !PT ;  /* 0x0000000525177210 */ /* 0x000fc600007fe4ff */
[----:B------:R-:W-:Y:S02]  /*04e0*/  IMAD.WIDE.U32 R18, R0, 0x10, R22 ;  /* 0x0000001000127825 */ /* 0x000fe400078e0016 */
[----:B------:R-:W2:Y:S04]  /*04f0*/  LDG.E R26, desc[UR4][R22.64] ;  /* 0x00000004161a7981 */ /* 0x000ea8000c1e1900 */
[----:B------:R-:W3:Y:S04]  /*0500*/  LDG.E R27, desc[UR4][R18.64] ;  /* 0x00000004121b7981 */ /* 0x000ee8000c1e1900 */
[----:B------:R-:W4:Y:S01]  /*0510*/  LDG.E R22, desc[UR4][R22.64+0x10] ;  /* 0x0000100416167981 */ /* 0x000f22000c1e1900 */
[----:B-1----:R-:W-:-:S03]  /*0520*/  IMAD.WIDE R16, R24, 0x2, R16 ;  /* 0x0000000218107825 */ /* 0x002fc600078e0210 */
[----:B------:R-:W5:Y:S01]  /*0530*/  LDG.E R23, desc[UR4][R18.64+0x10] ;  /* 0x0000100412177981 */ /* 0x000f62000c1e1900 */
[C---:B------:R-:W-:Y:S02]  /*0540*/  SHF.L.U64.HI R31, R28.reuse, 0x2, R29 ;  /* 0x000000021c1f7819 */ /* 0x040fe4000001021d */
[----:B------:R-:W-:-:S05]  /*0550*/  LEA R32, P0, R28, R16, 0x2 ;  /* 0x000000101c207211 */ /* 0x000fca00078010ff */
[----:B------:R-:W-:Y:S02]  /*0560*/  IMAD.X R33, R17, 0x1, R31, P0 ;  /* 0x0000000111217824 */ /* 0x000fe400000e061f */
[----:B------:R-:W-:-:S03]  /*0570*/  IMAD.WIDE.U32 R30, R2, 0x10, R32 ;  /* 0x00000010021e7825 */ /* 0x000fc600078e0020 */
[----:B------:R-:W5:Y:S04]  /*0580*/  LDG.E R16, desc[UR4][R32.64] ;  /* 0x0000000420107981 */ /* 0x000f68000c1e1900 */
[----:B------:R-:W5:Y:S04]  /*0590*/  LDG.E R18, desc[UR4][R32.64+0x10] ;  /* 0x0000100420127981 */ /* 0x000f68000c1e1900 */
[----:B------:R-:W5:Y:S04]  /*05a0*/  LDG.E R17, desc[UR4][R30.64] ;  /* 0x000000041e117981 */ /* 0x000f68000c1e1900 */
[----:B------:R-:W5:Y:S04]  /*05b0*/  LDG.E R19, desc[UR4][R30.64+0x10] ;  /* 0x000010041e137981 */ /* 0x000f68000c1e1900 */
[----:B--2---:R-:W-:Y:S04]  /*05c0*/  MOVM.16.MT88 R26, R26 ;  /* 0x000000001a1a723a */ /* 0x004fe80000000000 */
[----:B---3--:R-:W0:Y:S04]  /*05d0*/  MOVM.16.MT88 R27, R27 ;  /* 0x000000001b1b723a */ /* 0x008e280000000000 */
[----:B----4-:R-:W-:Y:S04]  /*05e0*/  MOVM.16.MT88 R22, R22 ;  /* 0x000000001616723a */ /* 0x010fe80000000000 */
[----:B-----5:R-:W1:Y:S01]  /*05f0*/  MOVM.16.MT88 R23, R23 ;  /* 0x000000001717723a */ /* 0x020e620000000000 */
[C---:B0-----:R-:W-:Y:S08]  /*0600*/  HMMA.16816.F32 R8, R16.reuse, R26, R8 ;  /* 0x0000001a1008723c */ /* 0x041ff00000001808 */
[----:B-1----:R-:W-:Y:S01]  /*0610*/  HMMA.16816.F32 R12, R16, R22, R12 ;  /* 0x00000016100c723c */ /* 0x002fe2000000180c */
[----:B------:R-:W-:Y:S01]  /*0620*/  IMAD.SHL.U32 R18, R0, 0x10, RZ ;  /* 0x0000001000127824 */ /* 0x000fe200078e00ff */
[----:B------:R-:W2:Y:S03]  /*0630*/  LDG.E R19, desc[UR4][R30.64+0x30] ;  /* 0x000030041e137981 */ /* 0x000ea6000c1e1900 */
[----:B------:R-:W-:-:S03]  /*0640*/  IMAD.WIDE R36, R18, 0x2, R36 ;  /* 0x0000000212247825 */ /* 0x000fc600078e0224 */
[----:B------:R-:W-:-:S05]  /*0650*/  IADD3 R22, P0, PT, R36, R6, RZ ;  /* 0x0000000624167210 */ /* 0x000fca0007f1e0ff */
[----:B------:R-:W-:Y:S02]  /*0660*/  IMAD.X R23, R37, 0x1, R5, P0 ;  /* 0x0000000125177824 */ /* 0x000fe400000e0605 */
[----:B------:R-:W-:-:S03]  /*0670*/  IMAD.WIDE.U32 R16, R0, 0x10, R22 ;  /* 0x0000001000107825 */ /* 0x000fc600078e0016 */
[----:B------:R-:W3:Y:S04]  /*0680*/  LDG.E R26, desc[UR4][R22.64] ;  /* 0x00000004161a7981 */ /* 0x000ee8000c1e1900 */
[----:B------:R-:W4:Y:S04]  /*0690*/  LDG.E R27, desc[UR4][R16.64] ;  /* 0x00000004101b7981 */ /* 0x000f28000c1e1900 */
[----:B------:R-:W5:Y:S04]  /*06a0*/  LDG.E R22, desc[UR4][R22.64+0x10] ;  /* 0x0000100416167981 */ /* 0x000f68000c1e1900 */
[----:B------:R-:W2:Y:S01]  /*06b0*/  LDG.E R23, desc[UR4][R16.64+0x10] ;  /* 0x0000100410177981 */ /* 0x000ea2000c1e1900 */
[----:B------:R-:W-:-:S03]  /*06c0*/  IADD3 R25, PT, PT, R18, R25, R18 ;  /* 0x0000001912197210 */ /* 0x000fc60007ffe012 */
[----:B------:R-:W2:Y:S04]  /*06d0*/  LDG.E R18, desc[UR4][R32.64+0x30] ;  /* 0x0000300420127981 */ /* 0x000ea8000c1e1900 */
[----:B------:R-:W2:Y:S04]  /*06e0*/  LDG.E R16, desc[UR4][R32.64+0x20] ;  /* 0x0000200420107981 */ /* 0x000ea8000c1e1900 */
[----:B------:R-:W2:Y:S04]  /*06f0*/  LDG.E R17, desc[UR4][R30.64+0x20] ;  /* 0x000020041e117981 */ /* 0x000ea8000c1e1900 */
[----:B---3--:R-:W-:Y:S04]  /*0700*/  MOVM.16.MT88 R26, R26 ;  /* 0x000000001a1a723a */ /* 0x008fe80000000000 */
[----:B----4-:R-:W0:Y:S04]  /*0710*/  MOVM.16.MT88 R27, R27 ;  /* 0x000000001b1b723a */ /* 0x010e280000000000 */
[----:B-----5:R-:W-:Y:S04]  /*0720*/  MOVM.16.MT88 R22, R22 ;  /* 0x000000001616723a */ /* 0x020fe80000000000 */
[----:B--2---:R-:W1:Y:S01]  /*0730*/  MOVM.16.MT88 R23, R23 ;  /* 0x000000001717723a */ /* 0x004e620000000000 */
[C---:B0-----:R-:W-:Y:S08]  /*0740*/  HMMA.16816.F32 R8, R16.reuse, R26, R8 ;  /* 0x0000001a1008723c */ /* 0x041ff00000001808 */
[----:B-1----:R-:W-:Y:S01]  /*0750*/  HMMA.16816.F32 R12, R16, R22, R12 ;  /* 0x00000016100c723c */ /* 0x002fe2000000180c */
[----:B------:R-:W-:Y:S01]  /*0760*/  IMAD.WIDE R16, R20, 0x2, R34 ;  /* 0x0000000214107825 */ /* 0x000fe200078e0222 */
[----:B------:R-:W2:Y:S02]  /*0770*/  LDG.E R18, desc[UR4][R32.64+0x50] ;  /* 0x0000500420127981 */ /* 0x000ea4000c1e1900 */
[----:B------:R-:W-:-:S02]  /*0780*/  IADD3 R22, P0, PT, R16, R6, RZ ;  /* 0x0000000610167210 */ /* 0x000fc40007f1e0ff */
[----:B------:R-:W2:Y:S03]  /*0790*/  LDG.E R19, desc[UR4][R30.64+0x50] ;  /* 0x000050041e137981 */ /* 0x000ea6000c1e1900 */
[----:B------:R-:W-:Y:S02]  /*07a0*/  IMAD.X R23, R17, 0x1, R5, P0 ;  /* 0x0000000111177824 */ /* 0x000fe400000e0605 */
[----:B------:R-:W-:-:S03]  /*07b0*/  IMAD.WIDE.U32 R16, R0, 0x10, R22 ;  /* 0x0000001000107825 */ /* 0x000fc600078e0016 */
[----:B------:R-:W3:Y:S04]  /*07c0*/  LDG.E R26, desc[UR4][R22.64] ;  /* 0x00000004161a7981 */ /* 0x000ee8000c1e1900 */
[----:B------:R-:W4:Y:S04]  /*07d0*/  LDG.E R27, desc[UR4][R16.64] ;  /* 0x00000004101b7981 */ /* 0x000f28000c1e1900 */
[----:B------:R-:W5:Y:S04]  /*07e0*/  LDG.E R22, desc[UR4][R22.64+0x10] ;  /* 0x0000100416167981 */ /* 0x000f68000c1e1900 */
[----:B------:R-:W2:Y:S04]  /*07f0*/  LDG.E R23, desc[UR4][R16.64+0x10] ;  /* 0x0000100410177981 */ /* 0x000ea8000c1e1900 */
[----:B------:R-:W2:Y:S04]  /*0800*/  LDG.E R16, desc[UR4][R32.64+0x40] ;  /* 0x0000400420107981 */ /* 0x000ea8000c1e1900 */
[----:B------:R-:W2:Y:S01]  /*0810*/  LDG.E R17, desc[UR4][R30.64+0x40] ;  /* 0x000040041e117981 */ /* 0x000ea2000c1e1900 */
[----:B------:R-:W-:-:S03]  /*0820*/  IMAD.WIDE R34, R21, 0x2, R34 ;  /* 0x0000000215227825 */ /* 0x000fc600078e0222 */
[----:B---3--:R-:W-:Y:S04]  /*0830*/  MOVM.16.MT88 R26, R26 ;  /* 0x000000001a1a723a */ /* 0x008fe80000000000 */
[----:B----4-:R-:W0:Y:S04]  /*0840*/  MOVM.16.MT88 R27, R27 ;  /* 0x000000001b1b723a */ /* 0x010e280000000000 */
[----:B-----5:R-:W-:Y:S04]  /*0850*/  MOVM.16.MT88 R22, R22 ;  /* 0x000000001616723a */ /* 0x020fe80000000000 */
[----:B--2---:R-:W1:Y:S01]  /*0860*/  MOVM.16.MT88 R23, R23 ;  /* 0x000000001717723a */ /* 0x004e620000000000 */
[----:B0-----:R-:W-:Y:S01]  /*0870*/  HMMA.16816.F32 R8, R16, R26, R8 ;  /* 0x0000001a1008723c */ /* 0x001fe20000001808 */
[----:B------:R-:W-:-:S05]  /*0880*/  IADD3 R26, P0, PT, R34, R6, RZ ;  /* 0x00000006221a7210 */ /* 0x000fca0007f1e0ff */
[----:B------:R-:W-:Y:S02]  /*0890*/  IMAD.X R27, R35, 0x1, R5, P0 ;  /* 0x00000001231b7824 */ /* 0x000fe400000e0605 */
[----:B-1----:R-:W-:Y:S01]  /*08a0*/  HMMA.16816.F32 R12, R16, R22, R12 ;  /* 0x00000016100c723c */ /* 0x002fe2000000180c */
[----:B------:R-:W-:Y:S02]  /*08b0*/  IMAD.WIDE.U32 R16, R0, 0x10, R26 ;  /* 0x0000001000107825 */ /* 0x000fe400078e001a */
[----:B------:R-:W2:Y:S04]  /*08c0*/  LDG.E R34, desc[UR4][R26.64] ;  /* 0x000000041a227981 */ /* 0x000ea8000c1e1900 */
[----:B------:R2:W3:Y:S04]  /*08d0*/  LDG.E R36, desc[UR4][R26.64+0x10] ;  /* 0x000010041a247981 */ /* 0x0004e8000c1e1900 */
[----:B------:R-:W4:Y:S04]  /*08e0*/  LDG.E R35, desc[UR4][R16.64] ;  /* 0x0000000410237981 */ /* 0x000f28000c1e1900 */
[----:B------:R-:W5:Y:S04]  /*08f0*/  LDG.E R37, desc[UR4][R16.64+0x10] ;  /* 0x0000100410257981 */ /* 0x000f68000c1e1900 */
[----:B------:R-:W5:Y:S04]  /*0900*/  LDG.E R18, desc[UR4][R32.64+0x70] ;  /* 0x0000700420127981 */ /* 0x000f68000c1e1900 */
[----:B------:R-:W5:Y:S04]  /*0910*/  LDG.E R19, desc[UR4][R30.64+0x70] ;  /* 0x000070041e137981 */ /* 0x000f68000c1e1900 */
[----:B------:R-:W5:Y:S04]  /*0920*/  LDG.E R16, desc[UR4][R32.64+0x60] ;  /* 0x0000600420107981 */ /* 0x000f68000c1e1900 */
[----:B------:R-:W5:Y:S01]  /*0930*/  LDG.E R17, desc[UR4][R30.64+0x60] ;  /* 0x000060041e117981 */ /* 0x000f62000c1e1900 */
[----:B------:R-:W-:-:S04]  /*0940*/  IADD3 R7, PT, PT, R7, 0x4, RZ ;  /* 0x0000000407077810 */ /* 0x000fc80007ffe0ff */
[----:B------:R-:W-:Y:S01]  /*0950*/  ISETP.NE.AND P0, PT, R7, RZ, PT ;  /* 0x000000ff0700720c */ /* 0x000fe20003f05270 */
[----:B------:R-:W-:Y:S02]  /*0960*/  VIADD R24, R24, 0x40 ;  /* 0x0000004018187836 */ /* 0x000fe40000000000 */
[C---:B------:R-:W-:Y:S02]  /*0970*/  IMAD R21, R0.reuse, 0x40, R21 ;  /* 0x0000004000157824 */ /* 0x040fe400078e0215 */
[C---:B------:R-:W-:Y:S01]  /*0980*/  IMAD R20, R0.reuse, 0x40, R20 ;  /* 0x0000004000147824 */ /* 0x040fe200078e0214 */
[----:B--2---:R-:W-:Y:S04]  /*0990*/  MOVM.16.MT88 R26, R34 ;  /* 0x00000000221a723a */ /* 0x004fe80000000000 */
[----:B---3--:R-:W-:Y:S04]  /*09a0*/  MOVM.16.MT88 R22, R36 ;  /* 0x000000002416723a */ /* 0x008fe80000000000 */
[----:B----4-:R-:W0:Y:S04]  /*09b0*/  MOVM.16.MT88 R27, R35 ;  /* 0x00000000231b723a */ /* 0x010e280000000000 */
[----:B-----5:R-:W1:Y:S01]  /*09c0*/  MOVM.16.MT88 R23, R37 ;  /* 0x000000002517723a */ /* 0x020e620000000000 */
[C---:B0-----:R-:W-:Y:S08]  /*09d0*/  HMMA.16816.F32 R8, R16.reuse, R26, R8 ;  /* 0x0000001a1008723c */ /* 0x041ff00000001808 */
[----:B-1----:R-:W-:Y:S01]  /*09e0*/  HMMA.16816.F32 R12, R16, R22, R12 ;  /* 0x00000016100c723c */ /* 0x002fe2000000180c */
[----:B------:R-:W-:-:S05]  /*09f0*/  IMAD.SHL.U32 R16, R0, 0x10, RZ ;  /* 0x0000001000107824 */ /* 0x000fca00078e00ff */
[----:B------:R-:W-:Y:S01]  /*0a00*/  IADD3 R25, PT, PT, R16, R25, R16 ;  /* 0x0000001910197210 */ /* 0x000fe20007ffe010 */
[----:B------:R-:W-:-:S13]  /*0a10*/  @P0 BRA `(.L_x_13) ;  /* 0xfffffff8009c0947 */ /* 0x000fda000383ffff */
.L_x_12:
[----:B------:R-:W-:-:S04]  /*0a20*/  SHF.R.S32.HI R5, RZ, 0x1f, R2 ;  /* 0x0000001fff057819 */ /* 0x000fc80000011402 */
[----:B------:R-:W-:-:S04]  /*0a30*/  LEA.HI R5, R5, R2, RZ, 0x4 ;  /* 0x0000000205057211 */ /* 0x000fc800078f20ff */
[----:B------:R-:W-:-:S04]  /*0a40*/  SHF.R.S32.HI R5, RZ, 0x4, R5 ;  /* 0x00000004ff057819 */ /* 0x000fc80000011405 */
[----:B------:R-:W-:-:S04]  /*0a50*/  LOP3.LUT R7, R5, 0x3, RZ, 0xc0, !PT ;  /* 0x0000000305077812 */ /* 0x000fc800078ec0ff */
[----:B------:R-:W-:-:S13]  /*0a60*/  ISETP.NE.AND P0, PT, R7, RZ, PT ;  /* 0x000000ff0700720c */ /* 0x000fda0003f05270 */
[----:B------:R-:W-:Y:S05]  /*0a70*/  @!P0 BRA `(.L_x_11) ;  /* 0x0000000000a48947 */ /* 0x000fea0003800000 */
[----:B------:R-:W0:Y:S01]  /*0a80*/  S2R R5, SR_LANEID ;  /* 0x0000000000057919 */ /* 0x000e220000000000 */
[----:B------:R-:W-:Y:S01]  /*0a90*/  SHF.R.U32.HI R22, RZ, 0x1, R2 ;  /* 0x00000001ff167819 */ /* 0x000fe20000011602 */
[----:B------:R-:W-:Y:S01]  /*0aa0*/  IMAD.MOV.U32 R21, RZ, RZ, RZ ;  /* 0x000000ffff157224 */ /* 0x000fe200078e00ff */
[----:B------:R-:W-:Y:S02]  /*0ab0*/  SHF.R.U32.HI R6, RZ, 0x1, R0 ;  /* 0x00000001ff067819 */ /* 0x000fe40000011600 */
[----:B0-----:R-:W-:Y:S02]  /*0ac0*/  LOP3.LUT R20, R5, 0x3, RZ, 0xc0, !PT ;  /* 0x0000000305147812 */ /* 0x001fe400078ec0ff */
[----:B------:R-:W-:-:S05]  /*0ad0*/  SHF.R.U32.HI R5, RZ, 0x2, R5 ;  /* 0x00000002ff057819 */ /* 0x000fca0000011605 */
[----:B------:R-:W-:-:S04]  /*0ae0*/  IMAD.WIDE.U32 R22, R5, R22, R20 ;  /* 0x0000001605167225 */ /* 0x000fc800078e0014 */
[----:B------:R-:W-:Y:S01]  /*0af0*/  IMAD.WIDE.U32 R20, R5, R6, R20 ;  /* 0x0000000605147225 */ /* 0x000fe200078e0014 */
[----:B------:R-:W-:Y:S02]  /*0b00*/  IADD3 R6, PT, PT, -R7, RZ, RZ ;  /* 0x000000ff07067210 */ /* 0x000fe40007ffe1ff */
[----:B------:R-:W-:Y:S02]  /*0b10*/  SHF.L.U64.HI R5, R22, 0x2, R23 ;  /* 0x0000000216057819 */ /* 0x000fe40000010217 */
[----:B------:R-:W-:-:S07]  /*0b20*/  SHF.L.U64.HI R7, R20, 0x2, R21 ;  /* 0x0000000214077819 */ /* 0x000fce0000010215 */
.L_x_14:
[----:B------:R-:W0:Y:S08]  /*0b30*/  LDC.64 R16, c[0x0][0x390] ;  /* 0x0000e400ff107b82 */ /* 0x000e300000000a00 */
[----:B------:R-:W1:Y:S01]  /*0b40*/  LDC.64 R18, c[0x0][0x388] ;  /* 0x0000e200ff127b82 */ /* 0x000e620000000a00 */
[----:B0-----:R-:W-:-:S03]  /*0b50*/  IMAD.WIDE R16, R25, 0x2, R16 ;  /* 0x0000000219107825 */ /* 0x001fc600078e0210 */
[----:B------:R-:W-:-:S05]  /*0b60*/  LEA R32, P0, R20, R16, 0x2 ;  /* 0x0000001014207211 */ /* 0x000fca00078010ff */
[----:B------:R-:W-:Y:S02]  /*0b70*/  IMAD.X R33, R17, 0x1, R7, P0 ;  /* 0x0000000111217824 */ /* 0x000fe400000e0607 */
[----:B------:R-:W-:-:S03]  /*0b80*/  IMAD.WIDE.U32 R16, R0, 0x10, R32 ;  /* 0x0000001000107825 */ /* 0x000fc600078e0020 */
[----:B------:R-:W2:Y:S04]  /*0b90*/  LDG.E R31, desc[UR4][R32.64] ;  /* 0x00000004201f7981 */ /* 0x000ea8000c1e1900 */
[----:B------:R-:W3:Y:S04]  /*0ba0*/  LDG.E R29, desc[UR4][R16.64] ;  /* 0x00000004101d7981 */ /* 0x000ee8000c1e1900 */
[----:B------:R-:W4:Y:S04]  /*0bb0*/  LDG.E R28, desc[UR4][R32.64+0x10] ;  /* 0x00001004201c7981 */ /* 0x000f28000c1e1900 */
[----:B------:R-:W5:Y:S01]  /*0bc0*/  LDG.E R30, desc[UR4][R16.64+0x10] ;  /* 0x00001004101e7981 */ /* 0x000f62000c1e1900 */
[----:B-1----:R-:W-:-:S03]  /*0bd0*/  IMAD.WIDE R18, R24, 0x2, R18 ;  /* 0x0000000218127825 */ /* 0x002fc600078e0212 */
[----:B------:R-:W-:-:S05]  /*0be0*/  LEA R18, P0, R22, R18, 0x2 ;  /* 0x0000001216127211 */ /* 0x000fca00078010ff */
[----:B------:R-:W-:Y:S02]  /*0bf0*/  IMAD.X R19, R19, 0x1, R5, P0 ;  /* 0x0000000113137824 */ /* 0x000fe400000e0605 */
[----:B------:R-:W-:-:S03]  /*0c00*/  IMAD.WIDE.U32 R26, R2, 0x10, R18 ;  /* 0x00000010021a7825 */ /* 0x000fc600078e0012 */
[----:B------:R-:W5:Y:S04]  /*0c10*/  LDG.E R16, desc[UR4][R18.64] ;  /* 0x0000000412107981 */ /* 0x000f68000c1e1900 */
[----:B------:R-:W5:Y:S04]  /*0c20*/  LDG.E R17, desc[UR4][R26.64] ;  /* 0x000000041a117981 */ /* 0x000f68000c1e1900 */
[----:B------:R-:W5:Y:S04]  /*0c30*/  LDG.E R18, desc[UR4][R18.64+0x10] ;  /* 0x0000100412127981 */ /* 0x000f68000c1e1900 */
[----:B------:R2:W5:Y:S01]  /*0c40*/  LDG.E R19, desc[UR4][R26.64+0x10] ;  /* 0x000010041a137981 */ /* 0x000562000c1e1900 */
[----:B------:R-:W-:-:S05]  /*0c50*/  VIADD R6, R6, 0x1 ;  /* 0x0000000106067836 */ /* 0x000fca0000000000 */
[----:B------:R-:W-:Y:S01]  /*0c60*/  ISETP.NE.AND P0, PT, R6, RZ, PT ;  /* 0x000000ff0600720c */ /* 0x000fe20003f05270 */
[----:B------:R-:W-:Y:S01]  /*0c70*/  VIADD R24, R24, 0x10 ;  /* 0x0000001018187836 */ /* 0x000fe20000000000 */
[----:B--2---:R-:W-:Y:S04]  /*0c80*/  MOVM.16.MT88 R26, R31 ;  /* 0x000000001f1a723a */ /* 0x004fe80000000000 */
[----:B---3--:R-:W0:Y:S04]  /*0c90*/  MOVM.16.MT88 R27, R29 ;  /* 0x000000001d1b723a */ /* 0x008e280000000000 */
[----:B----4-:R-:W-:Y:S04]  /*0ca0*/  MOVM.16.MT88 R28, R28 ;  /* 0x000000001c1c723a */ /* 0x010fe80000000000 */
[----:B-----5:R-:W1:Y:S01]  /*0cb0*/  MOVM.16.MT88 R29, R30 ;  /* 0x000000001e1d723a */ /* 0x020e620000000000 */
[C---:B0-----:R-:W-:Y:S08]  /*0cc0*/  HMMA.16816.F32 R8, R16.reuse, R26, R8 ;  /* 0x0000001a1008723c */ /* 0x041ff00000001808 */
[----:B-1----:R-:W-:Y:S01]  /*0cd0*/  HMMA.16816.F32 R12, R16, R28, R12 ;  /* 0x0000001c100c723c */ /* 0x002fe2000000180c */
[----:B------:R-:W-:-:S05]  /*0ce0*/  IMAD.SHL.U32 R16, R0, 0x10, RZ ;  /* 0x0000001000107824 */ /* 0x000fca00078e00ff */
[----:B------:R-:W-:Y:S01]  /*0cf0*/  IADD3 R25, PT, PT, R16, R25, RZ ;  /* 0x0000001910197210 */ /* 0x000fe20007ffe0ff */
[----:B------:R-:W-:-:S13]  /*0d00*/  @P0 BRA `(.L_x_14) ;  /* 0xfffffffc00880947 */ /* 0x000fda000383ffff */
.L_x_11:
[----:B------:R-:W0:Y:S01]  /*0d10*/  S2R R2, SR_LANEID ;  /* 0x0000000000027919 */ /* 0x000e220000000000 */
[----:B------:R-:W1:Y:S01]  /*0d20*/  LDC.64 R6, c[0x0][0x380] ;  /* 0x0000e000ff067b82 */ /* 0x000e620000000a00 */
[----:B------:R-:W-:Y:S01]  /*0d30*/  IMAD R3, R3, R0, R4 ;  /* 0x0000000003037224 */ /* 0x000fe200078e0204 */
[----:B------:R-:W-:Y:S01]  /*0d40*/  SHF.R.U32.HI R19, RZ, 0x1, R0 ;  /* 0x00000001ff137819 */ /* 0x000fe20000011600 */
[----:B------:R-:W-:Y:S02]  /*0d50*/  IMAD.MOV.U32 R5, RZ, RZ, RZ ;  /* 0x000000ffff057224 */ /* 0x000fe400078e00ff */
[----:B------:R-:W-:Y:S01]  /*0d60*/  IMAD.SHL.U32 R3, R3, 0x10, RZ ;  /* 0x0000001003037824 */ /* 0x000fe200078e00ff */
[----:B0-----:R-:W-:Y:S02]  /*0d70*/  LOP3.LUT R4, R2, 0x3, RZ, 0xc0, !PT ;  /* 0x0000000302047812 */ /* 0x001fe400078ec0ff */
[----:B------:R-:W-:Y:S01]  /*0d80*/  SHF.R.U32.HI R17, RZ, 0x2, R2 ;  /* 0x00000002ff117819 */ /* 0x000fe20000011602 */
[----:B-1----:R-:W-:-:S04]  /*0d90*/  IMAD.WIDE R2, R3, 0x4, R6 ;  /* 0x0000000403027825 */ /* 0x002fc800078e0206 */
        /* <DEDUP_REMOVED lines=9> */
.L_x_15:
        /* <DEDUP_REMOVED lines=13> */
.L_x_24:


//--------------------- .text._Z9matmul_GMPfPKfS1_iii --------------------------
	.section	.text._Z9matmul_GMPfPKfS1_iii,"ax",@progbits
	.align	128
        .global         _Z9matmul_GMPfPKfS1_iii
        .type           _Z9matmul_GMPfPKfS1_iii,@function
        .size           _Z9matmul_GMPfPKfS1_iii,(.L_x_25 - _Z9matmul_GMPfPKfS1_iii)
        .other          _Z9matmul_GMPfPKfS1_iii,@"STO_CUDA_ENTRY STV_DEFAULT"
_Z9matmul_GMPfPKfS1_iii:
.text._Z9matmul_GMPfPKfS1_iii:
[----:B------:R-:W-:Y:S01]  /*0000*/  LDC R1, c[0x0][0x37c] ;  /* 0x0000df00ff017b82 */ /* 0x000fe20000000800 */
[----:B------:R-:W0:Y:S07]  /*0010*/  S2R R3, SR_TID.X ;  /* 0x0000000000037919 */ /* 0x000e2e0000002100 */
[----:B------:R-:W0:Y:S01]  /*0020*/  S2UR UR4, SR_CTAID.X ;  /* 0x00000000000479c3 */ /* 0x000e220000002500 */
[----:B------:R-:W1:Y:S01]  /*0030*/  LDCU UR6, c[0x0][0x398] ;  /* 0x00007300ff0677ac */ /* 0x000e620008000800 */
[----:B------:R-:W2:Y:S06]  /*0040*/  S2R R5, SR_TID.Y ;  /* 0x0000000000057919 */ /* 0x000eac0000002200 */
[----:B------:R-:W0:Y:S08]  /*0050*/  LDC R0, c[0x0][0x360] ;  /* 0x0000d800ff007b82 */ /* 0x000e300000000800 */
[----:B------:R-:W2:Y:S08]  /*0060*/  S2UR UR5, SR_CTAID.Y ;  /* 0x00000000000579c3 */ /* 0x000eb00000002600 */
[----:B------:R-:W2:Y:S08]  /*0070*/  LDC R16, c[0x0][0x364] ;  /* 0x0000d900ff107b82 */ /* 0x000eb00000000800 */
[----:B------:R-:W3:Y:S01]  /*0080*/  LDC R17, c[0x0][0x3a0] ;  /* 0x0000e800ff117b82 */ /* 0x000ee20000000800 */
[----:B0-----:R-:W-:-:S02]  /*0090*/  IMAD R0, R0, UR4, R3 ;  /* 0x0000000400007c24 */ /* 0x001fc4000f8e0203 */
[----:B--2---:R-:W-:-:S03]  /*00a0*/  IMAD R16, R16, UR5, R5 ;  /* 0x0000000510107c24 */ /* 0x004fc6000f8e0205 */
[----:B---3--:R-:W-:-:S04]  /*00b0*/  ISETP.GE.AND P0, PT, R0, R17, PT ;  /* 0x000000110000720c */ /* 0x008fc80003f06270 */
[----:B-1----:R-:W-:-:S13]  /*00c0*/  ISETP.GE.OR P0, PT, R16, UR6, P0 ;  /* 0x0000000610007c0c */ /* 0x002fda0008706670 */
[----:B------:R-:W-:Y:S05]  /*00d0*/  @P0 EXIT ;  /* 0x000000000000094d */ /* 0x000fea0003800000 */
[----:B------:R-:W0:Y:S01]  /*00e0*/  LDC R19, c[0x0][0x39c] ;  /* 0x0000e700ff137b82 */ /* 0x000e220000000800 */
[----:B------:R-:W1:Y:S01]  /*00f0*/  LDCU.64 UR4, c[0x0][0x358] ;  /* 0x00006b00ff0477ac */ /* 0x000e620008000a00 */
[----:B------:R-:W-:Y:S01]  /*0100*/  HFMA2 R24, -RZ, RZ, 0, 0 ;  /* 0x00000000ff187431 */ /* 0x000fe200000001ff */
[----:B0-----:R-:W-:-:S13]  /*0110*/  ISETP.GE.AND P0, PT, R19, 0x1, PT ;  /* 0x000000011300780c */ /* 0x001fda0003f06270 */
[----:B-1----:R-:W-:Y:S05]  /*0120*/  @!P0 BRA `(.L_x_16) ;  /* 0x0000000400e08947 */ /* 0x002fea0003800000 */
[C---:B------:R-:W-:Y:S01]  /*0130*/  ISETP.GE.U32.AND P1, PT, R19.reuse, 0x8, PT ;  /* 0x000000081300780c */ /* 0x040fe20003f26070 */
[----:B------:R-:W-:Y:S01]  /*0140*/  IMAD R20, R16, R19, RZ ;  /* 0x0000001310147224 */ /* 0x000fe200078e02ff */
[----:B------:R-:W-:Y:S02]  /*0150*/  LOP3.LUT R27, R19, 0x7, RZ, 0xc0, !PT ;  /* 0x00000007131b7812 */ /* 0x000fe400078ec0ff */
[----:B------:R-:W-:Y:S02]  /*0160*/  MOV R24, RZ ;  /* 0x000000ff00187202 */ /* 0x000fe40000000f00 */
[----:B------:R-:W-:Y:S02]  /*0170*/  ISETP.NE.AND P0, PT, R27, RZ, PT ;  /* 0x000000ff1b00720c */ /* 0x000fe40003f05270 */
[----:B------:R-:W-:-:S05]  /*0180*/  MOV R21, RZ ;  /* 0x000000ff00157202 */ /* 0x000fca0000000f00 */
[----:B------:R-:W-:Y:S06]  /*0190*/  @!P1 BRA `(.L_x_17) ;  /* 0x0000000000c49947 */ /* 0x000fec0003800000 */
[----:B------:R-:W0:Y:S01]  /*01a0*/  LDC.64 R2, c[0x0][0x388] ;  /* 0x0000e200ff027b82 */ /* 0x000e220000000a00 */
[----:B------:R-:W-:Y:S02]  /*01b0*/  LOP3.LUT R21, R19, 0x7ffffff8, RZ, 0xc0, !PT ;  /* 0x7ffffff813157812 */ /* 0x000fe400078ec0ff */
[----:B------:R-:W-:Y:S02]  /*01c0*/  MOV R24, RZ ;  /* 0x000000ff00187202 */ /* 0x000fe40000000f00 */
[----:B------:R-:W-:Y:S02]  /*01d0*/  MOV R18, R0 ;  /* 0x0000000000127202 */ /* 0x000fe40000000f00 */
[----:B------:R-:W-:Y:S01]  /*01e0*/  IADD3 R22, PT, PT, -R21, RZ, RZ ;  /* 0x000000ff15167210 */ /* 0x000fe20007ffe1ff */
[----:B0-----:R-:W-:-:S03]  /*01f0*/  IMAD.WIDE.U32 R2, R20, 0x4, R2 ;  /* 0x0000000414027825 */ /* 0x001fc600078e0002 */
[----:B------:R-:W-:-:S04]  /*0200*/  IADD3 R4, P1, PT, R2, 0x10, RZ ;  /* 0x0000001002047810 */ /* 0x000fc80007f3e0ff */
[----:B------:R-:W-:-:S09]  /*0210*/  IADD3.X R5, PT, PT, RZ, R3, RZ, P1, !PT ;  /* 0x00000003ff057210 */ /* 0x000fd20000ffe4ff */
.L_x_18:
[----:B------:R-:W0:Y:S01]  /*0220*/  LDC.64 R14, c[0x0][0x390] ;  /* 0x0000e400ff0e7b82 */ /* 0x000e220000000a00 */
[----:B------:R-:W-:Y:S02]  /*0230*/  MOV R2, R4 ;  /* 0x0000000400027202 */ /* 0x000fe40000000f00 */
[----:B------:R-:W-:-:S05]  /*0240*/  MOV R3, R5 ;  /* 0x0000000500037202 */ /* 0x000fca0000000f00 */
[----:B------:R-:W2:Y:S04]  /*0250*/  LDG.E.CONSTANT R25, desc[UR4][R2.64+-0x10] ;  /* 0xfffff00402197981 */ /* 0x000ea8000c1e9900 */
[----:B------:R-:W3:Y:S04]  /*0260*/  LDG.E.CONSTANT R23, desc[UR4][R2.64+-0xc] ;  /* 0xfffff40402177981 */ /* 0x000ee8000c1e9900 */
[----:B------:R-:W4:Y:S04]  /*0270*/  LDG.E.CONSTANT R29, desc[UR4][R2.64+-0x8] ;  /* 0xfffff804021d7981 */ /* 0x000f28000c1e9900 */
[----:B------:R-:W5:Y:S01]  /*0280*/  LDG.E.CONSTANT R28, desc[UR4][R2.64+-0x4] ;  /* 0xfffffc04021c7981 */ /* 0x000f62000c1e9900 */
[----:B0-----:R-:W-:-:S05]  /*0290*/  IMAD.WIDE R14, R18, 0x4, R14 ;  /* 0x00000004120e7825 */ /* 0x001fca00078e020e */
[----:B------:R0:W2:Y:S01]  /*02a0*/  LDG.E.CONSTANT R26, desc[UR4][R14.64] ;  /* 0x000000040e1a7981 */ /* 0x0000a2000c1e9900 */
[----:B------:R-:W-:-:S04]  /*02b0*/  IMAD.WIDE R12, R17, 0x4, R14 ;  /* 0x00000004110c7825 */ /* 0x000fc800078e020e */
[C---:B------:R-:W-:Y:S02]  /*02c0*/  IMAD.WIDE R4, R17.reuse, 0x4, R12 ;  /* 0x0000000411047825 */ /* 0x040fe400078e020c */
[----:B------:R-:W3:Y:S02]  /*02d0*/  LDG.E.CONSTANT R12, desc[UR4][R12.64] ;  /* 0x000000040c0c7981 */ /* 0x000ee4000c1e9900 */
[C---:B------:R-:W-:Y:S02]  /*02e0*/  IMAD.WIDE R8, R17.reuse, 0x4, R4 ;  /* 0x0000000411087825 */ /* 0x040fe400078e0204 */
[----:B------:R-:W4:Y:S02]  /*02f0*/  LDG.E.CONSTANT R4, desc[UR4][R4.64] ;  /* 0x0000000404047981 */ /* 0x000f24000c1e9900 */
[C---:B------:R-:W-:Y:S02]  /*0300*/  IMAD.WIDE R6, R17.reuse, 0x4, R8 ;  /* 0x0000000411067825 */ /* 0x040fe400078e0208 */
[----:B------:R-:W5:Y:S02]  /*0310*/  LDG.E.CONSTANT R8, desc[UR4][R8.64] ;  /* 0x0000000408087981 */ /* 0x000f64000c1e9900 */
[----:B------:R-:W-:-:S02]  /*0320*/  IMAD.WIDE R10, R17, 0x4, R6 ;  /* 0x00000004110a7825 */ /* 0x000fc400078e0206 */
[----:B------:R-:W5:Y:S04]  /*0330*/  LDG.E.CONSTANT R5, desc[UR4][R2.64] ;  /* 0x0000000402057981 */ /* 0x000f68000c1e9900 */
[----:B------:R-:W5:Y:S01]  /*0340*/  LDG.E.CONSTANT R6, desc[UR4][R6.64] ;  /* 0x0000000406067981 */ /* 0x000f62000c1e9900 */
[----:B0-----:R-:W-:-:S03]  /*0350*/  IMAD.WIDE R14, R17, 0x4, R10 ;  /* 0x00000004110e7825 */ /* 0x001fc600078e020a */
[----:B------:R-:W5:Y:S04]  /*0360*/  LDG.E.CONSTANT R10, desc[UR4][R10.64] ;  /* 0x000000040a0a7981 */ /* 0x000f68000c1e9900 */
[----:B------:R-:W5:Y:S04]  /*0370*/  LDG.E.CONSTANT R13, desc[UR4][R14.64] ;  /* 0x000000040e0d7981 */ /* 0x000f68000c1e9900 */
[----:B------:R-:W5:Y:S04]  /*0380*/  LDG.E.CONSTANT R7, desc[UR4][R2.64+0x4] ;  /* 0x0000040402077981 */ /* 0x000f68000c1e9900 */
[----:B------:R-:W5:Y:S01]  /*0390*/  LDG.E.CONSTANT R9, desc[UR4][R2.64+0xc] ;  /* 0x00000c0402097981 */ /* 0x000f62000c1e9900 */
[----:B--2---:R-:W-:Y:S01]  /*03a0*/  FFMA R26, R25, R26, R24 ;  /* 0x0000001a191a7223 */ /* 0x004fe20000000018 */
[----:B------:R-:W-:-:S02]  /*03b0*/  IMAD.WIDE R24, R17, 0x4, R14 ;  /* 0x0000000411187825 */ /* 0x000fc400078e020e */
[----:B------:R-:W2:Y:S04]  /*03c0*/  LDG.E.CONSTANT R14, desc[UR4][R2.64+0x8] ;  /* 0x00000804020e7981 */ /* 0x000ea8000c1e9900 */
[----:B------:R-:W2:Y:S01]  /*03d0*/  LDG.E.CONSTANT R24, desc[UR4][R24.64] ;  /* 0x0000000418187981 */ /* 0x000ea2000c1e9900 */
[----:B---3--:R-:W-:Y:S01]  /*03e0*/  FFMA R12, R23, R12, R26 ;  /* 0x0000000c170c7223 */ /* 0x008fe2000000001a */
[----:B------:R-:W-:-:S03]  /*03f0*/  IADD3 R22, PT, PT, R22, 0x8, RZ ;  /* 0x0000000816167810 */ /* 0x000fc60007ffe0ff */
[----:B----4-:R-:W-:Y:S01]  /*0400*/  FFMA R29, R29, R4, R12 ;  /* 0x000000041d1d7223 */ /* 0x010fe2000000000c */
[----:B------:R-:W-:-:S03]  /*0410*/  ISETP.NE.AND P1, PT, R22, RZ, PT ;  /* 0x000000ff1600720c */ /* 0x000fc60003f25270 */
[----:B-----5:R-:W-:Y:S01]  /*0420*/  FFMA R8, R28, R8, R29 ;  /* 0x000000081c087223 */ /* 0x020fe2000000001d */
[----:B------:R-:W-:-:S03]  /*0430*/  IADD3 R4, P2, PT, R2, 0x20, RZ ;  /* 0x0000002002047810 */ /* 0x000fc60007f5e0ff */
[----:B------:R-:W-:Y:S01]  /*0440*/  FFMA R6, R5, R6, R8 ;  /* 0x0000000605067223 */ /* 0x000fe20000000008 */
[----:B------:R-:W-:Y:S02]  /*0450*/  IADD3.X R5, PT, PT, RZ, R3, RZ, P2, !PT ;  /* 0x00000003ff057210 */ /* 0x000fe400017fe4ff */
[----:B------:R-:W-:Y:S01]  /*0460*/  LEA R18, R17, R18, 0x3 ;  /* 0x0000001211127211 */ /* 0x000fe200078e18ff */
[----:B------:R-:W-:-:S04]  /*0470*/  FFMA R7, R7, R10, R6 ;  /* 0x0000000a07077223 */ /* 0x000fc80000000006 */
[----:B--2---:R-:W-:-:S04]  /*0480*/  FFMA R14, R14, R13, R7 ;  /* 0x0000000d0e0e7223 */ /* 0x004fc80000000007 */
[----:B------:R-:W-:Y:S01]  /*0490*/  FFMA R24, R9, R24, R14 ;  /* 0x0000001809187223 */ /* 0x000fe2000000000e */
[----:B------:R-:W-:Y:S06]  /*04a0*/  @P1 BRA `(.L_x_18) ;  /* 0xfffffffc005c1947 */ /* 0x000fec000383ffff */
.L_x_17:
[----:B------:R-:W-:Y:S05]  /*04b0*/  @!P0 BRA `(.L_x_16) ;  /* 0x0000000000fc8947 */ /* 0x000fea0003800000 */
[----:B------:R-:W-:Y:S02]  /*04c0*/  ISETP.GE.U32.AND P1, PT, R27, 0x4, PT ;  /* 0x000000041b00780c */ /* 0x000fe40003f26070 */
[----:B------:R-:W-:-:S04]  /*04d0*/  LOP3.LUT R14, R19, 0x3, RZ, 0xc0, !PT ;  /* 0x00000003130e7812 */ /* 0x000fc800078ec0ff */
[----:B------:R-:W-:-:S07]  /*04e0*/  ISETP.NE.AND P0, PT, R14, RZ, PT ;  /* 0x000000ff0e00720c */ /* 0x000fce0003f05270 */
[----:B------:R-:W-:Y:S06]  /*04f0*/  @!P1 BRA `(.L_x_19) ;  /* 0x00000000006c9947 */ /* 0x000fec0003800000 */
[----:B------:R-:W0:Y:S01]  /*0500*/  LDC.64 R4, c[0x0][0x390] ;  /* 0x0000e400ff047b82 */ /* 0x000e220000000a00 */
[----:B------:R-:W1:Y:S01]  /*0510*/  LDCU.64 UR6, c[0x0][0x388] ;  /* 0x00007100ff0677ac */ /* 0x000e620008000a00 */
[----:B------:R-:W-:Y:S01]  /*0520*/  IMAD R7, R21, R17, R0 ;  /* 0x0000001115077224 */ /* 0x000fe200078e0200 */
[CC--:B------:R-:W-:Y:S02]  /*0530*/  IADD3 R3, PT, PT, R20.reuse, R21.reuse, RZ ;  /* 0x0000001514037210 */ /* 0x0c0fe40007ffe0ff */
[----:B------:R-:W-:-:S03]  /*0540*/  IADD3 R8, P1, PT, R20, R21, RZ ;  /* 0x0000001514087210 */ /* 0x000fc60007f3e0ff */
[----:B------:R-:W2:Y:S01]  /*0550*/  LDC.64 R12, c[0x0][0x388] ;  /* 0x0000e200ff0c7b82 */ /* 0x000ea20000000a00 */
[----:B0-----:R-:W-:-:S04]  /*0560*/  IMAD.WIDE R4, R7, 0x4, R4 ;  /* 0x0000000407047825 */ /* 0x001fc800078e0204 */
[----:B------:R-:W-:Y:S02]  /*0570*/  IMAD.WIDE R6, R17, 0x4, R4 ;  /* 0x0000000411067825 */ /* 0x000fe400078e0204 */
[----:B------:R-:W3:Y:S02]  /*0580*/  LDG.E.CONSTANT R4, desc[UR4][R4.64] ;  /* 0x0000000404047981 */ /* 0x000ee4000c1e9900 */
[----:B--2---:R-:W-:Y:S01]  /*0590*/  IMAD.WIDE.U32 R12, R3, 0x4, R12 ;  /* 0x00000004030c7825 */ /* 0x004fe200078e000c */
[----:B------:R-:W-:Y:S02]  /*05a0*/  IADD3.X R3, PT, PT, RZ, RZ, RZ, P1, !PT ;  /* 0x000000ffff037210 */ /* 0x000fe40000ffe4ff */
[----:B-1----:R-:W-:-:S03]  /*05b0*/  LEA R2, P1, R8, UR6, 0x2 ;  /* 0x0000000608027c11 */ /* 0x002fc6000f8210ff */
[----:B------:R-:W3:Y:S01]  /*05c0*/  LDG.E.CONSTANT R13, desc[UR4][R12.64] ;  /* 0x000000040c0d7981 */ /* 0x000ee2000c1e9900 */
[----:B------:R-:W-:Y:S01]  /*05d0*/  LEA.HI.X R3, R8, UR7, R3, 0x2, P1 ;  /* 0x0000000708037c11 */ /* 0x000fe200088f1403 */
[C---:B------:R-:W-:Y:S02]  /*05e0*/  IMAD.WIDE R8, R17.reuse, 0x4, R6 ;  /* 0x0000000411087825 */ /* 0x040fe400078e0206 */
[----:B------:R-:W2:Y:S04]  /*05f0*/  LDG.E.CONSTANT R6, desc[UR4][R6.64] ;  /* 0x0000000406067981 */ /* 0x000ea8000c1e9900 */
[----:B------:R-:W2:Y:S01]  /*0600*/  LDG.E.CONSTANT R15, desc[UR4][R2.64+0x4] ;  /* 0x00000404020f7981 */ /* 0x000ea2000c1e9900 */
[----:B------:R-:W-:-:S03]  /*0610*/  IMAD.WIDE R10, R17, 0x4, R8 ;  /* 0x00000004110a7825 */ /* 0x000fc600078e0208 */
[----:B------:R-:W4:Y:S04]  /*0620*/  LDG.E.CONSTANT R22, desc[UR4][R8.64] ;  /* 0x0000000408167981 */ /* 0x000f28000c1e9900 */
[----:B------:R-:W4:Y:S04]  /*0630*/  LDG.E.CONSTANT R18, desc[UR4][R2.64+0x8] ;  /* 0x0000080402127981 */ /* 0x000f28000c1e9900 */
[----:B------:R-:W5:Y:S04]  /*0640*/  LDG.E.CONSTANT R26, desc[UR4][R2.64+0xc] ;  /* 0x00000c04021a7981 */ /* 0x000f68000c1e9900 */
[----:B------:R-:W5:Y:S01]  /*0650*/  LDG.E.CONSTANT R10, desc[UR4][R10.64] ;  /* 0x000000040a0a7981 */ /* 0x000f62000c1e9900 */
[----:B------:R-:W-:Y:S01]  /*0660*/  IADD3 R21, PT, PT, R21, 0x4, RZ ;  /* 0x0000000415157810 */ /* 0x000fe20007ffe0ff */
[----:B---3--:R-:W-:-:S04]  /*0670*/  FFMA R24, R13, R4, R24 ;  /* 0x000000040d187223 */ /* 0x008fc80000000018 */
[----:B--2---:R-:W-:-:S04]  /*0680*/  FFMA R15, R15, R6, R24 ;  /* 0x000000060f0f7223 */ /* 0x004fc80000000018 */
[----:B----4-:R-:W-:-:S04]  /*0690*/  FFMA R15, R18, R22, R15 ;  /* 0x00000016120f7223 */ /* 0x010fc8000000000f */
[----:B-----5:R-:W-:-:S07]  /*06a0*/  FFMA R24, R26, R10, R15 ;  /* 0x0000000a1a187223 */ /* 0x020fce000000000f */
.L_x_19:
[----:B------:R-:W-:Y:S05]  /*06b0*/  @!P0 BRA `(.L_x_16) ;  /* 0x00000000007c8947 */ /* 0x000fea0003800000 */
[----:B------:R-:W-:Y:S02]  /*06c0*/  ISETP.NE.AND P1, PT, R14, 0x1, PT ;  /* 0x000000010e00780c */ /* 0x000fe40003f25270 */
[----:B------:R-:W-:-:S04]  /*06d0*/  LOP3.LUT R19, R19, 0x1, RZ, 0xc0, !PT ;  /* 0x0000000113137812 */ /* 0x000fc800078ec0ff */
[----:B------:R-:W-:-:S07]  /*06e0*/  ISETP.NE.U32.AND P0, PT, R19, 0x1, PT ;  /* 0x000000011300780c */ /* 0x000fce0003f05070 */
[----:B------:R-:W0:Y:S01]  /*06f0*/  @P1 LDC.64 R10, c[0x0][0x388] ;  /* 0x0000e200ff0a1b82 */ /* 0x000e220000000a00 */
[CC--:B------:R-:W-:Y:S02]  /*0700*/  @P1 IADD3 R13, PT, PT, R20.reuse, R21.reuse, RZ ;  /* 0x00000015140d1210 */ /* 0x0c0fe40007ffe0ff */
[----:B------:R-:W-:-:S04]  /*0710*/  @P1 IADD3 R12, P2, PT, R20, R21, RZ ;  /* 0x00000015140c1210 */ /* 0x000fc80007f5e0ff */
[----:B------:R-:W-:Y:S01]  /*0720*/  @P1 IADD3.X R14, PT, PT, RZ, RZ, RZ, P2, !PT ;  /* 0x000000ffff0e1210 */ /* 0x000fe200017fe4ff */
[----:B------:R-:W1:Y:S08]  /*0730*/  @P1 LDC.64 R8, c[0x0][0x390] ;  /* 0x0000e400ff081b82 */ /* 0x000e700000000a00 */
[----:B------:R-:W2:Y:S08]  /*0740*/  @P1 LDC.64 R6, c[0x0][0x388] ;  /* 0x0000e200ff061b82 */ /* 0x000eb00000000a00 */
[----:B------:R-:W3:Y:S01]  /*0750*/  @!P0 LDC.64 R4, c[0x0][0x388] ;  /* 0x0000e200ff048b82 */ /* 0x000ee20000000a00 */
[----:B0-----:R-:W-:-:S04]  /*0760*/  @P1 IMAD.WIDE.U32 R10, R13, 0x4, R10 ;  /* 0x000000040d0a1825 */ /* 0x001fc800078e000a */
[C---:B------:R-:W-:Y:S01]  /*0770*/  @P1 IMAD R13, R21.reuse, R17, R0 ;  /* 0x00000011150d1224 */ /* 0x040fe200078e0200 */
[----:B------:R-:W-:Y:S01]  /*0780*/  @P1 IADD3 R21, PT, PT, R21, 0x2, RZ ;  /* 0x0000000215151810 */ /* 0x000fe20007ffe0ff */
[----:B------:R-:W4:Y:S01]  /*0790*/  @P1 LDG.E.CONSTANT R11, desc[UR4][R10.64] ;  /* 0x000000040a0b1981 */ /* 0x000f22000c1e9900 */
[----:B------:R-:W0:Y:S01]  /*07a0*/  @!P0 LDC.64 R2, c[0x0][0x390] ;  /* 0x0000e400ff028b82 */ /* 0x000e220000000a00 */
[----:B-1----:R-:W-:Y:S01]  /*07b0*/  @P1 IMAD.WIDE R8, R13, 0x4, R8 ;  /* 0x000000040d081825 */ /* 0x002fe200078e0208 */
[----:B------:R-:W-:Y:S02]  /*07c0*/  @!P0 IADD3 R15, PT, PT, R20, R21, RZ ;  /* 0x00000015140f8210 */ /* 0x000fe40007ffe0ff */
[----:B--2---:R-:W-:Y:S01]  /*07d0*/  @P1 LEA R6, P2, R12, R6, 0x2 ;  /* 0x000000060c061211 */ /* 0x004fe200078410ff */
[----:B------:R-:W-:-:S03]  /*07e0*/  @!P0 IMAD R21, R21, R17, R0 ;  /* 0x0000001115158224 */ /* 0x000fc600078e0200 */
[----:B------:R-:W-:Y:S01]  /*07f0*/  @P1 LEA.HI.X R7, R12, R7, R14, 0x2, P2 ;  /* 0x000000070c071211 */ /* 0x000fe200010f140e */
[----:B------:R-:W-:Y:S01]  /*0800*/  @P1 IMAD.WIDE R12, R17, 0x4, R8 ;  /* 0x00000004110c1825 */ /* 0x000fe200078e0208 */
[----:B------:R-:W4:Y:S03]  /*0810*/  @P1 LDG.E.CONSTANT R14, desc[UR4][R8.64] ;  /* 0x00000004080e1981 */ /* 0x000f26000c1e9900 */
[----:B---3--:R-:W-:Y:S01]  /*0820*/  @!P0 IMAD.WIDE.U32 R4, R15, 0x4, R4 ;  /* 0x000000040f048825 */ /* 0x008fe200078e0004 */
[----:B------:R-:W2:Y:S04]  /*0830*/  @P1 LDG.E.CONSTANT R6, desc[UR4][R6.64+0x4] ;  /* 0x0000040406061981 */ /* 0x000ea8000c1e9900 */
[----:B------:R-:W2:Y:S01]  /*0840*/  @P1 LDG.E.CONSTANT R12, desc[UR4][R12.64] ;  /* 0x000000040c0c1981 */ /* 0x000ea2000c1e9900 */
[----:B0-----:R-:W-:-:S03]  /*0850*/  @!P0 IMAD.WIDE R2, R21, 0x4, R2 ;  /* 0x0000000415028825 */ /* 0x001fc600078e0202 */
[----:B------:R-:W3:Y:S04]  /*0860*/  @!P0 LDG.E.CONSTANT R5, desc[UR4][R4.64] ;  /* 0x0000000404058981 */ /* 0x000ee8000c1e9900 */
[----:B------:R-:W3:Y:S01]  /*0870*/  @!P0 LDG.E.CONSTANT R2, desc[UR4][R2.64] ;  /* 0x0000000402028981 */ /* 0x000ee2000c1e9900 */
[----:B----4-:R-:W-:-:S04]  /*0880*/  @P1 FFMA R11, R11, R14, R24 ;  /* 0x0000000e0b0b1223 */ /* 0x010fc80000000018 */
[----:B--2---:R-:W-:-:S04]  /*0890*/  @P1 FFMA R24, R6, R12, R11 ;  /* 0x0000000c06181223 */ /* 0x004fc8000000000b */
[----:B---3--:R-:W-:-:S07]  /*08a0*/  @!P0 FFMA R24, R5, R2, R24 ;  /* 0x0000000205188223 */ /* 0x008fce0000000018 */
.L_x_16:
[----:B------:R-:W0:Y:S01]  /*08b0*/  LDC.64 R2, c[0x0][0x380] ;  /* 0x0000e000ff027b82 */ /* 0x000e220000000a00 */
[----:B------:R-:W-:-:S04]  /*08c0*/  IMAD R17, R16, R17, R0 ;  /* 0x0000001110117224 */ /* 0x000fc800078e0200 */
[----:B0-----:R-:W-:-:S05]  /*08d0*/  IMAD.WIDE R2, R17, 0x4, R2 ;  /* 0x0000000411027825 */ /* 0x001fca00078e0202 */
[----:B------:R-:W-:Y:S01]  /*08e0*/  STG.E desc[UR4][R2.64], R24 ;  /* 0x0000001802007986 */ /* 0x000fe2000c101904 */
[----:B------:R-:W-:Y:S05]  /*08f0*/  EXIT ;  /* 0x000000000000794d */ /* 0x000fea0003800000 */
.L_x_20:
        /* <DEDUP_REMOVED lines=16> */
.L_x_25:


//--------------------- .nv.shared._Z14matmul_SM_MWPTILi32ELi8ELi4EEvPfPKfS2_iii --------------------------
	.section	.nv.shared._Z14matmul_SM_MWPTILi32ELi8ELi4EEvPfPKfS2_iii,"aw",@nobits
	.sectionflags	@""
	.align	4
.nv.shared._Z14matmul_SM_MWPTILi32ELi8ELi4EEvPfPKfS2_iii:
	.zero		9216


//--------------------- .nv.shared.reserved.0     --------------------------
	.section	.nv.shared.reserved.0,"aw",@nobits
	.weak		__nv_reservedSMEM_offset_0_alias
	.size		__nv_reservedSMEM_offset_0_alias, 0, 64
	.other		__nv_reservedSMEM_offset_0_alias,@"STO_CUDA_RESERVED_SHARED STV_DEFAULT"
__nv_reservedSMEM_offset_0_alias:
	.zero		0
	.zero		64


//--------------------- .nv.shared._Z9matmul_SMILi32EEvPfPKfS2_iii --------------------------
	.section	.nv.shared._Z9matmul_SMILi32EEvPfPKfS2_iii,"aw",@nobits
	.sectionflags	@""
	.align	4
.nv.shared._Z9matmul_SMILi32EEvPfPKfS2_iii:
	.zero		9216


//--------------------- .nv.shared._Z12matmul_TC_SMPfPK6__halfS2_iii --------------------------
	.section	.nv.shared._Z12matmul_TC_SMPfPK6__halfS2_iii,"aw",@nobits
	.sectionflags	@""
	.align	2
.nv.shared._Z12matmul_TC_SMPfPK6__halfS2_iii:
	.zero		5632


//--------------------- .nv.constant0._Z14matmul_SM_MWPTILi32ELi8ELi4EEvPfPKfS2_iii --------------------------
	.section	.nv.constant0._Z14matmul_SM_MWPTILi32ELi8ELi4EEvPfPKfS2_iii,"a",@progbits
	.sectionflags	@""
	.align	4
.nv.constant0._Z14matmul_SM_MWPTILi32ELi8ELi4EEvPfPKfS2_iii:
	.zero		932


//--------------------- .nv.constant0._Z9matmul_SMILi32EEvPfPKfS2_iii --------------------------
	.section	.nv.constant0._Z9matmul_SMILi32EEvPfPKfS2_iii,"a",@progbits
	.sectionflags	@""
	.align	4
.nv.constant0._Z9matmul_SMILi32EEvPfPKfS2_iii:
	.zero		932


//--------------------- .nv.constant0._Z12matmul_TC_SMPfPK6__halfS2_iii --------------------------
	.section	.nv.constant0._Z12matmul_TC_SMPfPK6__halfS2_iii,"a",@progbits
	.sectionflags	@""
	.align	4
.nv.constant0._Z12matmul_TC_SMPfPK6__halfS2_iii:
	.zero		932


//--------------------- .nv.constant0._Z12matmul_TC_GMPfPK6__halfS2_iii --------------------------
	.section	.nv.constant0._Z12matmul_TC_GMPfPK6__halfS2_iii,"a",@progbits
	.sectionflags	@""
	.align	4
.nv.constant0._Z12matmul_TC_GMPfPK6__halfS2_iii:
	.zero		932


//--------------------- .nv.constant0._Z9matmul_GMPfPKfS1_iii --------------------------
	.section	.nv.constant0._Z9matmul_GMPfPKfS1_iii,"a",@progbits
	.sectionflags	@""
	.align	4
.nv.constant0._Z9matmul_GMPfPKfS1_iii:
	.zero		932


//--------------------- SYMBOLS --------------------------

	.type		.nv.reservedSmem.offset0,@object
	.size		.nv.reservedSmem.offset0,0x4
	.type		.nv.reservedSmem.cap,@object
	.size		.nv.reservedSmem.cap,0x4
